//
// Generated by NVIDIA NVVM Compiler
//
// Compiler Build ID: CL-36424714
// Cuda compilation tools, release 13.0, V13.0.88
// Based on NVVM 20.0.0
//

.version 9.0
.target sm_100
.address_size 64

	// .globl	_Z25LiftGammaGainAdjustKerneliiffffPKfPf
.func  (.param .b64 func_retval0) __internal_accurate_pow
(
	.param .b64 __internal_accurate_pow_param_0,
	.param .b64 __internal_accurate_pow_param_1
)
;

.visible .entry _Z25LiftGammaGainAdjustKerneliiffffPKfPf(
	.param .u32 _Z25LiftGammaGainAdjustKerneliiffffPKfPf_param_0,
	.param .u32 _Z25LiftGammaGainAdjustKerneliiffffPKfPf_param_1,
	.param .f32 _Z25LiftGammaGainAdjustKerneliiffffPKfPf_param_2,
	.param .f32 _Z25LiftGammaGainAdjustKerneliiffffPKfPf_param_3,
	.param .f32 _Z25LiftGammaGainAdjustKerneliiffffPKfPf_param_4,
	.param .f32 _Z25LiftGammaGainAdjustKerneliiffffPKfPf_param_5,
	.param .u64 .ptr .align 1 _Z25LiftGammaGainAdjustKerneliiffffPKfPf_param_6,
	.param .u64 .ptr .align 1 _Z25LiftGammaGainAdjustKerneliiffffPKfPf_param_7
)
{
	.reg .pred 	%p<70>;
	.reg .b32 	%r<76>;
	.reg .b32 	%f<21>;
	.reg .b64 	%rd<11>;
	.reg .b64 	%fd<80>;

	ld.param.u32 	%r8, [_Z25LiftGammaGainAdjustKerneliiffffPKfPf_param_0];
	ld.param.u32 	%r9, [_Z25LiftGammaGainAdjustKerneliiffffPKfPf_param_1];
	ld.param.f32 	%f1, [_Z25LiftGammaGainAdjustKerneliiffffPKfPf_param_2];
	ld.param.f32 	%f2, [_Z25LiftGammaGainAdjustKerneliiffffPKfPf_param_3];
	ld.param.f32 	%f3, [_Z25LiftGammaGainAdjustKerneliiffffPKfPf_param_4];
	ld.param.f32 	%f4, [_Z25LiftGammaGainAdjustKerneliiffffPKfPf_param_5];
	ld.param.u64 	%rd4, [_Z25LiftGammaGainAdjustKerneliiffffPKfPf_param_6];
	ld.param.u64 	%rd5, [_Z25LiftGammaGainAdjustKerneliiffffPKfPf_param_7];
	mov.u32 	%r11, %ctaid.x;
	mov.u32 	%r12, %ntid.x;
	mov.u32 	%r13, %tid.x;
	mad.lo.s32 	%r1, %r11, %r12, %r13;
	mov.u32 	%r14, %ctaid.y;
	mov.u32 	%r15, %ntid.y;
	mov.u32 	%r16, %tid.y;
	mad.lo.s32 	%r17, %r14, %r15, %r16;
	setp.ge.s32 	%p8, %r1, %r8;
	setp.ge.s32 	%p9, %r17, %r9;
	or.pred  	%p10, %p8, %p9;
	@%p10 bra 	$L__BB0_32;
	cvta.to.global.u64 	%rd6, %rd4;
	mad.lo.s32 	%r18, %r17, %r8, %r1;
	shl.b32 	%r3, %r18, 2;
	mul.wide.s32 	%rd7, %r3, 4;
	add.s64 	%rd1, %rd6, %rd7;
	ld.global.f32 	%f5, [%rd1];
	mul.f32 	%f6, %f3, %f5;
	cvt.f64.f32 	%fd31, %f6;
	cvt.f64.f32 	%fd1, %f1;
	mov.f64 	%fd32, 0d3FF0000000000000;
	sub.f64 	%fd33, %fd32, %fd31;
	fma.rn.f64 	%fd34, %fd33, %fd1, %fd31;
	cvt.f64.f32 	%fd2, %f4;
	add.f64 	%fd3, %fd34, %fd2;
	cvt.f64.f32 	%fd35, %f2;
	rcp.rn.f64 	%fd4, %fd35;
	{
	.reg .b32 %temp; 
	mov.b64 	{%temp, %r4}, %fd3;
	}
	{
	.reg .b32 %temp; 
	mov.b64 	{%temp, %r5}, %fd4;
	}
	shr.u32 	%r19, %r5, 20;
	and.b32  	%r20, %r19, 2047;
	add.s32 	%r21, %r20, -1012;
	mov.b64 	%rd8, %fd4;
	shl.b64 	%rd2, %rd8, %r21;
	setp.eq.s64 	%p7, %rd2, -9223372036854775808;
	abs.f64 	%fd5, %fd3;
	setp.neu.f64 	%p11, %fd3, 0d0000000000000000;
	@%p11 bra 	$L__BB0_3;
	setp.eq.s64 	%p14, %rd2, -9223372036854775808;
	abs.f64 	%fd43, %fd4;
	setp.neu.f64 	%p15, %fd43, 0d3FE0000000000000;
	and.pred  	%p3, %p15, %p14;
	selp.b32 	%r22, %r4, 0, %p3;
	setp.lt.s32 	%p16, %r5, 0;
	or.b32  	%r23, %r22, 2146435072;
	selp.b32 	%r24, %r23, %r22, %p16;
	mov.b32 	%r25, 0;
	mov.b64 	%fd75, {%r25, %r24};
	bra.uni 	$L__BB0_4;
$L__BB0_3:
	{ // callseq 0, 0
	.param .b64 param0;
	st.param.f64 	[param0], %fd5;
	.param .b64 param1;
	st.param.f64 	[param1], %fd4;
	.param .b64 retval0;
	call.uni (retval0), 
	__internal_accurate_pow, 
	(
	param0, 
	param1
	);
	ld.param.f64 	%fd36, [retval0];
	} // callseq 0
	setp.lt.s32 	%p12, %r4, 0;
	cvt.rzi.f64.f64 	%fd38, %fd4;
	setp.neu.f64 	%p13, %fd4, %fd38;
	neg.f64 	%fd39, %fd36;
	selp.f64 	%fd40, %fd39, %fd36, %p7;
	selp.f64 	%fd41, %fd40, %fd36, %p12;
	selp.f64 	%fd42, 0dFFF8000000000000, %fd41, %p12;
	selp.f64 	%fd75, %fd42, %fd41, %p13;
	mov.pred 	%p3, %p7;
$L__BB0_4:
	add.f64 	%fd44, %fd4, %fd3;
	{
	.reg .b32 %temp; 
	mov.b64 	{%temp, %r26}, %fd44;
	}
	and.b32  	%r27, %r26, 2146435072;
	setp.ne.s32 	%p17, %r27, 2146435072;
	@%p17 bra 	$L__BB0_11;
	setp.num.f64 	%p18, %fd3, %fd4;
	@%p18 bra 	$L__BB0_7;
	add.rn.f64 	%fd75, %fd3, %fd4;
	bra.uni 	$L__BB0_11;
$L__BB0_7:
	abs.f64 	%fd45, %fd4;
	setp.neu.f64 	%p19, %fd45, 0d7FF0000000000000;
	@%p19 bra 	$L__BB0_9;
	setp.gt.f64 	%p24, %fd5, 0d3FF0000000000000;
	selp.b32 	%r35, 2146435072, 0, %p24;
	setp.lt.s32 	%p25, %r5, 0;
	xor.b32  	%r36, %r35, 2146435072;
	selp.b32 	%r37, %r36, %r35, %p25;
	setp.eq.f64 	%p26, %fd3, 0dBFF0000000000000;
	selp.b32 	%r38, 1072693248, %r37, %p26;
	mov.b32 	%r39, 0;
	mov.b64 	%fd75, {%r39, %r38};
	bra.uni 	$L__BB0_11;
$L__BB0_9:
	setp.neu.f64 	%p20, %fd5, 0d7FF0000000000000;
	@%p20 bra 	$L__BB0_11;
	setp.lt.s32 	%p21, %r4, 0;
	setp.lt.s32 	%p22, %r5, 0;
	selp.b32 	%r28, 0, 2146435072, %p22;
	and.b32  	%r29, %r5, 2147483647;
	setp.ne.s32 	%p23, %r29, 1071644672;
	or.b32  	%r30, %r28, -2147483648;
	selp.b32 	%r31, %r30, %r28, %p23;
	selp.b32 	%r32, %r31, %r28, %p3;
	selp.b32 	%r33, %r32, %r28, %p21;
	mov.b32 	%r34, 0;
	mov.b64 	%fd75, {%r34, %r33};
$L__BB0_11:
	setp.eq.f64 	%p27, %fd3, 0d3FF0000000000000;
	setp.eq.f64 	%p28, %fd4, 0d0000000000000000;
	cvt.rn.f32.f64 	%f7, %fd75;
	selp.f32 	%f8, 0f3F800000, %f7, %p27;
	selp.f32 	%f9, 0f3F800000, %f8, %p28;
	cvta.to.global.u64 	%rd9, %rd5;
	add.s64 	%rd3, %rd9, %rd7;
	st.global.f32 	[%rd3], %f9;
	ld.global.f32 	%f10, [%rd1+4];
	mul.f32 	%f11, %f3, %f10;
	cvt.f64.f32 	%fd46, %f11;
	mov.f64 	%fd47, 0d3FF0000000000000;
	sub.f64 	%fd48, %fd47, %fd46;
	fma.rn.f64 	%fd49, %fd48, %fd1, %fd46;
	add.f64 	%fd13, %fd49, %fd2;
	{
	.reg .b32 %temp; 
	mov.b64 	{%temp, %r6}, %fd13;
	}
	abs.f64 	%fd14, %fd13;
	setp.neu.f64 	%p29, %fd13, 0d0000000000000000;
	@%p29 bra 	$L__BB0_13;
	setp.eq.s64 	%p33, %rd2, -9223372036854775808;
	abs.f64 	%fd57, %fd4;
	setp.neu.f64 	%p34, %fd57, 0d3FE0000000000000;
	and.pred  	%p5, %p34, %p33;
	selp.b32 	%r40, %r6, 0, %p5;
	setp.lt.s32 	%p35, %r5, 0;
	or.b32  	%r41, %r40, 2146435072;
	selp.b32 	%r42, %r41, %r40, %p35;
	mov.b32 	%r43, 0;
	mov.b64 	%fd77, {%r43, %r42};
	bra.uni 	$L__BB0_14;
$L__BB0_13:
	{ // callseq 1, 0
	.param .b64 param0;
	st.param.f64 	[param0], %fd14;
	.param .b64 param1;
	st.param.f64 	[param1], %fd4;
	.param .b64 retval0;
	call.uni (retval0), 
	__internal_accurate_pow, 
	(
	param0, 
	param1
	);
	ld.param.f64 	%fd50, [retval0];
	} // callseq 1
	setp.lt.s32 	%p30, %r6, 0;
	cvt.rzi.f64.f64 	%fd52, %fd4;
	setp.neu.f64 	%p31, %fd4, %fd52;
	neg.f64 	%fd53, %fd50;
	setp.eq.s64 	%p32, %rd2, -9223372036854775808;
	selp.f64 	%fd54, %fd53, %fd50, %p32;
	selp.f64 	%fd55, %fd54, %fd50, %p30;
	selp.f64 	%fd56, 0dFFF8000000000000, %fd55, %p30;
	selp.f64 	%fd77, %fd56, %fd55, %p31;
	mov.pred 	%p5, %p7;
$L__BB0_14:
	add.f64 	%fd58, %fd4, %fd13;
	{
	.reg .b32 %temp; 
	mov.b64 	{%temp, %r44}, %fd58;
	}
	and.b32  	%r45, %r44, 2146435072;
	setp.ne.s32 	%p36, %r45, 2146435072;
	@%p36 bra 	$L__BB0_21;
	setp.num.f64 	%p37, %fd13, %fd4;
	@%p37 bra 	$L__BB0_17;
	add.rn.f64 	%fd77, %fd13, %fd4;
	bra.uni 	$L__BB0_21;
$L__BB0_17:
	abs.f64 	%fd59, %fd4;
	setp.neu.f64 	%p38, %fd59, 0d7FF0000000000000;
	@%p38 bra 	$L__BB0_19;
	setp.gt.f64 	%p43, %fd14, 0d3FF0000000000000;
	selp.b32 	%r53, 2146435072, 0, %p43;
	setp.lt.s32 	%p44, %r5, 0;
	xor.b32  	%r54, %r53, 2146435072;
	selp.b32 	%r55, %r54, %r53, %p44;
	setp.eq.f64 	%p45, %fd13, 0dBFF0000000000000;
	selp.b32 	%r56, 1072693248, %r55, %p45;
	mov.b32 	%r57, 0;
	mov.b64 	%fd77, {%r57, %r56};
	bra.uni 	$L__BB0_21;
$L__BB0_19:
	setp.neu.f64 	%p39, %fd14, 0d7FF0000000000000;
	@%p39 bra 	$L__BB0_21;
	setp.lt.s32 	%p40, %r6, 0;
	setp.lt.s32 	%p41, %r5, 0;
	selp.b32 	%r46, 0, 2146435072, %p41;
	and.b32  	%r47, %r5, 2147483647;
	setp.ne.s32 	%p42, %r47, 1071644672;
	or.b32  	%r48, %r46, -2147483648;
	selp.b32 	%r49, %r48, %r46, %p42;
	selp.b32 	%r50, %r49, %r46, %p5;
	selp.b32 	%r51, %r50, %r46, %p40;
	mov.b32 	%r52, 0;
	mov.b64 	%fd77, {%r52, %r51};
$L__BB0_21:
	setp.eq.f64 	%p46, %fd4, 0d0000000000000000;
	setp.eq.f64 	%p47, %fd13, 0d3FF0000000000000;
	cvt.rn.f32.f64 	%f12, %fd77;
	selp.f32 	%f13, 0f3F800000, %f12, %p47;
	selp.f32 	%f14, 0f3F800000, %f13, %p46;
	st.global.f32 	[%rd3+4], %f14;
	ld.global.f32 	%f15, [%rd1+8];
	mul.f32 	%f16, %f3, %f15;
	cvt.f64.f32 	%fd60, %f16;
	mov.f64 	%fd61, 0d3FF0000000000000;
	sub.f64 	%fd62, %fd61, %fd60;
	fma.rn.f64 	%fd63, %fd62, %fd1, %fd60;
	add.f64 	%fd22, %fd63, %fd2;
	{
	.reg .b32 %temp; 
	mov.b64 	{%temp, %r7}, %fd22;
	}
	abs.f64 	%fd23, %fd22;
	setp.neu.f64 	%p48, %fd22, 0d0000000000000000;
	@%p48 bra 	$L__BB0_23;
	setp.eq.s64 	%p52, %rd2, -9223372036854775808;
	abs.f64 	%fd71, %fd4;
	setp.neu.f64 	%p53, %fd71, 0d3FE0000000000000;
	and.pred  	%p7, %p53, %p52;
	selp.b32 	%r58, %r7, 0, %p7;
	setp.lt.s32 	%p54, %r5, 0;
	or.b32  	%r59, %r58, 2146435072;
	selp.b32 	%r60, %r59, %r58, %p54;
	mov.b32 	%r61, 0;
	mov.b64 	%fd79, {%r61, %r60};
	bra.uni 	$L__BB0_24;
$L__BB0_23:
	{ // callseq 2, 0
	.param .b64 param0;
	st.param.f64 	[param0], %fd23;
	.param .b64 param1;
	st.param.f64 	[param1], %fd4;
	.param .b64 retval0;
	call.uni (retval0), 
	__internal_accurate_pow, 
	(
	param0, 
	param1
	);
	ld.param.f64 	%fd64, [retval0];
	} // callseq 2
	setp.lt.s32 	%p49, %r7, 0;
	cvt.rzi.f64.f64 	%fd66, %fd4;
	setp.neu.f64 	%p50, %fd4, %fd66;
	neg.f64 	%fd67, %fd64;
	setp.eq.s64 	%p51, %rd2, -9223372036854775808;
	selp.f64 	%fd68, %fd67, %fd64, %p51;
	selp.f64 	%fd69, %fd68, %fd64, %p49;
	selp.f64 	%fd70, 0dFFF8000000000000, %fd69, %p49;
	selp.f64 	%fd79, %fd70, %fd69, %p50;
$L__BB0_24:
	add.f64 	%fd72, %fd4, %fd22;
	{
	.reg .b32 %temp; 
	mov.b64 	{%temp, %r62}, %fd72;
	}
	and.b32  	%r63, %r62, 2146435072;
	setp.ne.s32 	%p55, %r63, 2146435072;
	@%p55 bra 	$L__BB0_31;
	setp.num.f64 	%p56, %fd22, %fd4;
	@%p56 bra 	$L__BB0_27;
	add.rn.f64 	%fd79, %fd22, %fd4;
	bra.uni 	$L__BB0_31;
$L__BB0_27:
	abs.f64 	%fd73, %fd4;
	setp.neu.f64 	%p57, %fd73, 0d7FF0000000000000;
	@%p57 bra 	$L__BB0_29;
	setp.gt.f64 	%p62, %fd23, 0d3FF0000000000000;
	selp.b32 	%r71, 2146435072, 0, %p62;
	setp.lt.s32 	%p63, %r5, 0;
	xor.b32  	%r72, %r71, 2146435072;
	selp.b32 	%r73, %r72, %r71, %p63;
	setp.eq.f64 	%p64, %fd22, 0dBFF0000000000000;
	selp.b32 	%r74, 1072693248, %r73, %p64;
	mov.b32 	%r75, 0;
	mov.b64 	%fd79, {%r75, %r74};
	bra.uni 	$L__BB0_31;
$L__BB0_29:
	setp.neu.f64 	%p58, %fd23, 0d7FF0000000000000;
	@%p58 bra 	$L__BB0_31;
	setp.lt.s32 	%p59, %r7, 0;
	setp.lt.s32 	%p60, %r5, 0;
	selp.b32 	%r64, 0, 2146435072, %p60;
	and.b32  	%r65, %r5, 2147483647;
	setp.ne.s32 	%p61, %r65, 1071644672;
	or.b32  	%r66, %r64, -2147483648;
	selp.b32 	%r67, %r66, %r64, %p61;
	selp.b32 	%r68, %r67, %r64, %p7;
	selp.b32 	%r69, %r68, %r64, %p59;
	mov.b32 	%r70, 0;
	mov.b64 	%fd79, {%r70, %r69};
$L__BB0_31:
	setp.eq.f64 	%p65, %fd4, 0d0000000000000000;
	setp.eq.f64 	%p66, %fd22, 0d3FF0000000000000;
	cvt.rn.f32.f64 	%f17, %fd79;
	selp.f32 	%f18, 0f3F800000, %f17, %p66;
	selp.f32 	%f19, 0f3F800000, %f18, %p65;
	st.global.f32 	[%rd3+8], %f19;
	ld.global.f32 	%f20, [%rd1+12];
	st.global.f32 	[%rd3+12], %f20;
$L__BB0_32:
	ret;

}
.func  (.param .b64 func_retval0) __internal_accurate_pow(
	.param .b64 __internal_accurate_pow_param_0,
	.param .b64 __internal_accurate_pow_param_1
)
{
	.reg .pred 	%p<8>;
	.reg .b32 	%r<49>;
	.reg .b32 	%f<3>;
	.reg .b64 	%fd<109>;

	ld.param.f64 	%fd10, [__internal_accurate_pow_param_0];
	ld.param.f64 	%fd11, [__internal_accurate_pow_param_1];
	{
	.reg .b32 %temp; 
	mov.b64 	{%temp, %r46}, %fd10;
	}
	{
	.reg .b32 %temp; 
	mov.b64 	{%r45, %temp}, %fd10;
	}
	shr.u32 	%r47, %r46, 20;
	setp.gt.u32 	%p1, %r46, 1048575;
	@%p1 bra 	$L__BB1_2;
	mul.f64 	%fd12, %fd10, 0d4350000000000000;
	{
	.reg .b32 %temp; 
	mov.b64 	{%temp, %r46}, %fd12;
	}
	{
	.reg .b32 %temp; 
	mov.b64 	{%r45, %temp}, %fd12;
	}
	shr.u32 	%r16, %r46, 20;
	add.s32 	%r47, %r16, -54;
$L__BB1_2:
	add.s32 	%r48, %r47, -1023;
	and.b32  	%r17, %r46, -2146435073;
	or.b32  	%r18, %r17, 1072693248;
	mov.b64 	%fd107, {%r45, %r18};
	setp.lt.u32 	%p2, %r18, 1073127583;
	@%p2 bra 	$L__BB1_4;
	{
	.reg .b32 %temp; 
	mov.b64 	{%r19, %temp}, %fd107;
	}
	{
	.reg .b32 %temp; 
	mov.b64 	{%temp, %r20}, %fd107;
	}
	add.s32 	%r21, %r20, -1048576;
	mov.b64 	%fd107, {%r19, %r21};
	add.s32 	%r48, %r47, -1022;
$L__BB1_4:
	add.f64 	%fd13, %fd107, 0dBFF0000000000000;
	add.f64 	%fd14, %fd107, 0d3FF0000000000000;
	rcp.approx.ftz.f64 	%fd15, %fd14;
	neg.f64 	%fd16, %fd14;
	fma.rn.f64 	%fd17, %fd16, %fd15, 0d3FF0000000000000;
	fma.rn.f64 	%fd18, %fd17, %fd17, %fd17;
	fma.rn.f64 	%fd19, %fd18, %fd15, %fd15;
	mul.f64 	%fd20, %fd13, %fd19;
	fma.rn.f64 	%fd21, %fd13, %fd19, %fd20;
	mul.f64 	%fd22, %fd21, %fd21;
	fma.rn.f64 	%fd23, %fd22, 0d3EB0F5FF7D2CAFE2, 0d3ED0F5D241AD3B5A;
	fma.rn.f64 	%fd24, %fd23, %fd22, 0d3EF3B20A75488A3F;
	fma.rn.f64 	%fd25, %fd24, %fd22, 0d3F1745CDE4FAECD5;
	fma.rn.f64 	%fd26, %fd25, %fd22, 0d3F3C71C7258A578B;
	fma.rn.f64 	%fd27, %fd26, %fd22, 0d3F6249249242B910;
	fma.rn.f64 	%fd28, %fd27, %fd22, 0d3F89999999999DFB;
	sub.f64 	%fd29, %fd13, %fd21;
	add.f64 	%fd30, %fd29, %fd29;
	neg.f64 	%fd31, %fd21;
	fma.rn.f64 	%fd32, %fd31, %fd13, %fd30;
	mul.f64 	%fd33, %fd19, %fd32;
	fma.rn.f64 	%fd34, %fd22, %fd28, 0d3FB5555555555555;
	mov.f64 	%fd35, 0d3FB5555555555555;
	sub.f64 	%fd36, %fd35, %fd34;
	fma.rn.f64 	%fd37, %fd22, %fd28, %fd36;
	add.f64 	%fd38, %fd37, 0dBC46A4CB00B9E7B0;
	add.f64 	%fd39, %fd34, %fd38;
	sub.f64 	%fd40, %fd34, %fd39;
	add.f64 	%fd41, %fd38, %fd40;
	mul.rn.f64 	%fd42, %fd21, %fd21;
	neg.f64 	%fd43, %fd42;
	fma.rn.f64 	%fd44, %fd21, %fd21, %fd43;
	{
	.reg .b32 %temp; 
	mov.b64 	{%r22, %temp}, %fd33;
	}
	{
	.reg .b32 %temp; 
	mov.b64 	{%temp, %r23}, %fd33;
	}
	add.s32 	%r24, %r23, 1048576;
	mov.b64 	%fd45, {%r22, %r24};
	fma.rn.f64 	%fd46, %fd21, %fd45, %fd44;
	mul.rn.f64 	%fd47, %fd42, %fd21;
	neg.f64 	%fd48, %fd47;
	fma.rn.f64 	%fd49, %fd42, %fd21, %fd48;
	fma.rn.f64 	%fd50, %fd42, %fd33, %fd49;
	fma.rn.f64 	%fd51, %fd46, %fd21, %fd50;
	mul.rn.f64 	%fd52, %fd39, %fd47;
	neg.f64 	%fd53, %fd52;
	fma.rn.f64 	%fd54, %fd39, %fd47, %fd53;
	fma.rn.f64 	%fd55, %fd39, %fd51, %fd54;
	fma.rn.f64 	%fd56, %fd41, %fd47, %fd55;
	add.f64 	%fd57, %fd52, %fd56;
	sub.f64 	%fd58, %fd52, %fd57;
	add.f64 	%fd59, %fd56, %fd58;
	add.f64 	%fd60, %fd21, %fd57;
	sub.f64 	%fd61, %fd21, %fd60;
	add.f64 	%fd62, %fd57, %fd61;
	add.f64 	%fd63, %fd59, %fd62;
	add.f64 	%fd64, %fd33, %fd63;
	add.f64 	%fd65, %fd60, %fd64;
	sub.f64 	%fd66, %fd60, %fd65;
	add.f64 	%fd67, %fd64, %fd66;
	xor.b32  	%r25, %r48, -2147483648;
	mov.b32 	%r26, 1127219200;
	mov.b64 	%fd68, {%r25, %r26};
	mov.b32 	%r27, -2147483648;
	mov.b64 	%fd69, {%r27, %r26};
	sub.f64 	%fd70, %fd68, %fd69;
	fma.rn.f64 	%fd71, %fd70, 0d3FE62E42FEFA39EF, %fd65;
	fma.rn.f64 	%fd72, %fd70, 0dBFE62E42FEFA39EF, %fd71;
	sub.f64 	%fd73, %fd72, %fd65;
	sub.f64 	%fd74, %fd67, %fd73;
	fma.rn.f64 	%fd75, %fd70, 0d3C7ABC9E3B39803F, %fd74;
	add.f64 	%fd76, %fd71, %fd75;
	sub.f64 	%fd77, %fd71, %fd76;
	add.f64 	%fd78, %fd75, %fd77;
	{
	.reg .b32 %temp; 
	mov.b64 	{%temp, %r28}, %fd11;
	}
	{
	.reg .b32 %temp; 
	mov.b64 	{%r29, %temp}, %fd11;
	}
	shl.b32 	%r30, %r28, 1;
	setp.gt.u32 	%p3, %r30, -33554433;
	and.b32  	%r31, %r28, -15728641;
	selp.b32 	%r32, %r31, %r28, %p3;
	mov.b64 	%fd79, {%r29, %r32};
	mul.rn.f64 	%fd80, %fd76, %fd79;
	neg.f64 	%fd81, %fd80;
	fma.rn.f64 	%fd82, %fd76, %fd79, %fd81;
	fma.rn.f64 	%fd83, %fd78, %fd79, %fd82;
	add.f64 	%fd4, %fd80, %fd83;
	sub.f64 	%fd84, %fd80, %fd4;
	add.f64 	%fd5, %fd83, %fd84;
	fma.rn.f64 	%fd85, %fd4, 0d3FF71547652B82FE, 0d4338000000000000;
	{
	.reg .b32 %temp; 
	mov.b64 	{%r13, %temp}, %fd85;
	}
	mov.f64 	%fd86, 0dC338000000000000;
	add.rn.f64 	%fd87, %fd85, %fd86;
	fma.rn.f64 	%fd88, %fd87, 0dBFE62E42FEFA39EF, %fd4;
	fma.rn.f64 	%fd89, %fd87, 0dBC7ABC9E3B39803F, %fd88;
	fma.rn.f64 	%fd90, %fd89, 0d3E5ADE1569CE2BDF, 0d3E928AF3FCA213EA;
	fma.rn.f64 	%fd91, %fd90, %fd89, 0d3EC71DEE62401315;
	fma.rn.f64 	%fd92, %fd91, %fd89, 0d3EFA01997C89EB71;
	fma.rn.f64 	%fd93, %fd92, %fd89, 0d3F2A01A014761F65;
	fma.rn.f64 	%fd94, %fd93, %fd89, 0d3F56C16C1852B7AF;
	fma.rn.f64 	%fd95, %fd94, %fd89, 0d3F81111111122322;
	fma.rn.f64 	%fd96, %fd95, %fd89, 0d3FA55555555502A1;
	fma.rn.f64 	%fd97, %fd96, %fd89, 0d3FC5555555555511;
	fma.rn.f64 	%fd98, %fd97, %fd89, 0d3FE000000000000B;
	fma.rn.f64 	%fd99, %fd98, %fd89, 0d3FF0000000000000;
	fma.rn.f64 	%fd100, %fd99, %fd89, 0d3FF0000000000000;
	{
	.reg .b32 %temp; 
	mov.b64 	{%r14, %temp}, %fd100;
	}
	{
	.reg .b32 %temp; 
	mov.b64 	{%temp, %r15}, %fd100;
	}
	shl.b32 	%r33, %r13, 20;
	add.s32 	%r34, %r33, %r15;
	mov.b64 	%fd108, {%r14, %r34};
	{
	.reg .b32 %temp; 
	mov.b64 	{%temp, %r35}, %fd4;
	}
	mov.b32 	%f2, %r35;
	abs.f32 	%f1, %f2;
	setp.lt.f32 	%p4, %f1, 0f4086232B;
	@%p4 bra 	$L__BB1_7;
	setp.lt.f64 	%p5, %fd4, 0d0000000000000000;
	add.f64 	%fd101, %fd4, 0d7FF0000000000000;
	selp.f64 	%fd108, 0d0000000000000000, %fd101, %p5;
	setp.geu.f32 	%p6, %f1, 0f40874800;
	@%p6 bra 	$L__BB1_7;
	shr.u32 	%r36, %r13, 31;
	add.s32 	%r37, %r13, %r36;
	shr.s32 	%r38, %r37, 1;
	shl.b32 	%r39, %r38, 20;
	add.s32 	%r40, %r15, %r39;
	mov.b64 	%fd102, {%r14, %r40};
	sub.s32 	%r41, %r13, %r38;
	shl.b32 	%r42, %r41, 20;
	add.s32 	%r43, %r42, 1072693248;
	mov.b32 	%r44, 0;
	mov.b64 	%fd103, {%r44, %r43};
	mul.f64 	%fd108, %fd103, %fd102;
$L__BB1_7:
	abs.f64 	%fd104, %fd108;
	setp.eq.f64 	%p7, %fd104, 0d7FF0000000000000;
	fma.rn.f64 	%fd105, %fd108, %fd5, %fd108;
	selp.f64 	%fd106, %fd108, %fd105, %p7;
	st.param.f64 	[func_retval0], %fd106;
	ret;

}


// ===== COMPILED SASS (sm_100) =====

	.target	sm_100

	.elftype	@"ET_EXEC"


//--------------------- .note.nv.tkinfo           --------------------------
	.section	.note.nv.tkinfo,"",@"SHT_NOTE"
	.sectionflags	@"SHF_NOTE_NV_TKINFO"
	.tkinfo
        /*0018*/ 	.word	0x00000002
        /*0030*/ 	.string	""
        /*0030*/ 	.string	"ptxas"
        /*0030*/ 	.string	"Cuda compilation tools, release 13.0, V13.0.88"
        /*0030*/ 	.string	"Build cuda_13.0.r13.0/compiler.36424714_0"
        /*0030*/ 	.string	"-arch sm_100 -m 64 "



//--------------------- .note.nv.cuinfo           --------------------------
	.section	.note.nv.cuinfo,"",@"SHT_NOTE"
	.sectionflags	@"SHF_NOTE_NV_CUINFO"
        /*0018*/ 	.short	0x0002
        /*001a*/ 	.short	0x0064
        /*001c*/ 	.short	0x0082
	.zero		2


//--------------------- .nv.info                  --------------------------
	.section	.nv.info,"",@"SHT_CUDA_INFO"
	.align	4


	//----- nvinfo : EIATTR_REGCOUNT
	.align		4
        /*0000*/ 	.byte	0x04, 0x2f
        /*0002*/ 	.short	(.L_1 - .L_0)
	.align		4
.L_0:
        /*0004*/ 	.word	index@(_Z25LiftGammaGainAdjustKerneliiffffPKfPf)
        /*0008*/ 	.word	0x00000026


	//----- nvinfo : EIATTR_FRAME_SIZE
	.align		4
.L_1:
        /*000c*/ 	.byte	0x04, 0x11
        /*000e*/ 	.short	(.L_3 - .L_2)
	.align		4
.L_2:
        /*0010*/ 	.word	index@($_Z25LiftGammaGainAdjustKerneliiffffPKfPf$__internal_accurate_pow)
        /*0014*/ 	.word	0x00000000


	//----- nvinfo : EIATTR_FRAME_SIZE
	.align		4
.L_3:
        /*0018*/ 	.byte	0x04, 0x11
        /*001a*/ 	.short	(.L_5 - .L_4)
	.align		4
.L_4:
        /*001c*/ 	.word	index@($__internal_0_$__cuda_sm20_dblrcp_rn_slowpath_v3)
        /*0020*/ 	.word	0x00000000


	//----- nvinfo : EIATTR_FRAME_SIZE
	.align		4
.L_5:
        /*0024*/ 	.byte	0x04, 0x11
        /*0026*/ 	.short	(.L_7 - .L_6)
	.align		4
.L_6:
        /*0028*/ 	.word	index@(_Z25LiftGammaGainAdjustKerneliiffffPKfPf)
        /*002c*/ 	.word	0x00000000


	//----- nvinfo : EIATTR_MIN_STACK_SIZE
	.align		4
.L_7:
        /*0030*/ 	.byte	0x04, 0x12
        /*0032*/ 	.short	(.L_9 - .L_8)
	.align		4
.L_8:
        /*0034*/ 	.word	index@(_Z25LiftGammaGainAdjustKerneliiffffPKfPf)
        /*0038*/ 	.word	0x00000000
.L_9:


//--------------------- .nv.compat                --------------------------
	.section	.nv.compat,"",@"SHT_CUDA_COMPAT_INFO"
	.align	4
        /*0000*/ 	.byte	0x02, 0x09, 0x00, 0x00, 0x02, 0x02, 0x01, 0x00, 0x02, 0x05, 0x05, 0x00, 0x03, 0x07, 0x01, 0x01
        /*0010*/ 	.byte	0x02, 0x03, 0x00, 0x00, 0x02, 0x06, 0x01, 0x00, 0x04, 0x0b, 0x08, 0x00, 0x01, 0x00, 0x00, 0x00
        /*0020*/ 	.byte	0x00, 0x00, 0x00, 0x00


//--------------------- .nv.info._Z25LiftGammaGainAdjustKerneliiffffPKfPf --------------------------
	.section	.nv.info._Z25LiftGammaGainAdjustKerneliiffffPKfPf,"",@"SHT_CUDA_INFO"
	.sectionflags	@""
	.align	4


	//----- nvinfo : EIATTR_CUDA_API_VERSION
	.align		4
        /*0000*/ 	.byte	0x04, 0x37
        /*0002*/ 	.short	(.L_11 - .L_10)
.L_10:
        /*0004*/ 	.word	0x00000082


	//----- nvinfo : EIATTR_KPARAM_INFO
	.align		4
.L_11:
        /*0008*/ 	.byte	0x04, 0x17
        /*000a*/ 	.short	(.L_13 - .L_12)
.L_12:
        /*000c*/ 	.word	0x00000000
        /*0010*/ 	.short	0x0007
        /*0012*/ 	.short	0x0020
        /*0014*/ 	.byte	0x00, 0xf5, 0x21, 0x00


	//----- nvinfo : EIATTR_KPARAM_INFO
	.align		4
.L_13:
        /*0018*/ 	.byte	0x04, 0x17
        /*001a*/ 	.short	(.L_15 - .L_14)
.L_14:
        /*001c*/ 	.word	0x00000000
        /*0020*/ 	.short	0x0006
        /*0022*/ 	.short	0x0018
        /*0024*/ 	.byte	0x00, 0xf5, 0x21, 0x00


	//----- nvinfo : EIATTR_KPARAM_INFO
	.align		4
.L_15:
        /*0028*/ 	.byte	0x04, 0x17
        /*002a*/ 	.short	(.L_17 - .L_16)
.L_16:
        /*002c*/ 	.word	0x00000000
        /*0030*/ 	.short	0x0005
        /*0032*/ 	.short	0x0014
        /*0034*/ 	.byte	0x00, 0xf0, 0x11, 0x00


	//----- nvinfo : EIATTR_KPARAM_INFO
	.align		4
.L_17:
        /*0038*/ 	.byte	0x04, 0x17
        /*003a*/ 	.short	(.L_19 - .L_18)
.L_18:
        /*003c*/ 	.word	0x00000000
        /*0040*/ 	.short	0x0004
        /*0042*/ 	.short	0x0010
        /*0044*/ 	.byte	0x00, 0xf0, 0x11, 0x00


	//----- nvinfo : EIATTR_KPARAM_INFO
	.align		4
.L_19:
        /*0048*/ 	.byte	0x04, 0x17
        /*004a*/ 	.short	(.L_21 - .L_20)
.L_20:
        /*004c*/ 	.word	0x00000000
        /*0050*/ 	.short	0x0003
        /*0052*/ 	.short	0x000c
        /*0054*/ 	.byte	0x00, 0xf0, 0x11, 0x00


	//----- nvinfo : EIATTR_KPARAM_INFO
	.align		4
.L_21:
        /*0058*/ 	.byte	0x04, 0x17
        /*005a*/ 	.short	(.L_23 - .L_22)
.L_22:
        /*005c*/ 	.word	0x00000000
        /*0060*/ 	.short	0x0002
        /*0062*/ 	.short	0x0008
        /*0064*/ 	.byte	0x00, 0xf0, 0x11, 0x00


	//----- nvinfo : EIATTR_KPARAM_INFO
	.align		4
.L_23:
        /*0068*/ 	.byte	0x04, 0x17
        /*006a*/ 	.short	(.L_25 - .L_24)
.L_24:
        /*006c*/ 	.word	0x00000000
        /*0070*/ 	.short	0x0001
        /*0072*/ 	.short	0x0004
        /*0074*/ 	.byte	0x00, 0xf0, 0x11, 0x00


	//----- nvinfo : EIATTR_KPARAM_INFO
	.align		4
.L_25:
        /*0078*/ 	.byte	0x04, 0x17
        /*007a*/ 	.short	(.L_27 - .L_26)
.L_26:
        /*007c*/ 	.word	0x00000000
        /*0080*/ 	.short	0x0000
        /*0082*/ 	.short	0x0000
        /*0084*/ 	.byte	0x00, 0xf0, 0x11, 0x00


	//----- nvinfo : EIATTR_SPARSE_MMA_MASK
	.align		4
.L_27:
        /*0088*/ 	.byte	0x03, 0x50
        /*008a*/ 	.short	0x0000


	//----- nvinfo : EIATTR_MAXREG_COUNT
	.align		4
        /*008c*/ 	.byte	0x03, 0x1b
        /*008e*/ 	.short	0x00ff


	//----- nvinfo : EIATTR_MERCURY_ISA_VERSION
	.align		4
        /*0090*/ 	.byte	0x03, 0x5f
        /*0092*/ 	.short	0x0101


	//----- nvinfo : EIATTR_VRC_CTA_INIT_COUNT
	.align		4
        /*0094*/ 	.byte	0x02, 0x4a
	.zero		1
	.zero		1


	//----- nvinfo : EIATTR_EXIT_INSTR_OFFSETS
	.align		4
        /*0098*/ 	.byte	0x04, 0x1c
        /*009a*/ 	.short	(.L_29 - .L_28)


	//   ....[0]....
.L_28:
        /*009c*/ 	.word	0x000000c0


	//   ....[1]....
        /*00a0*/ 	.word	0x00001070


	//----- nvinfo : EIATTR_CRS_STACK_SIZE
	.align		4
.L_29:
        /*00a4*/ 	.byte	0x04, 0x1e
        /*00a6*/ 	.short	(.L_31 - .L_30)
.L_30:
        /*00a8*/ 	.word	0x00000000


	//----- nvinfo : EIATTR_CBANK_PARAM_SIZE
	.align		4
.L_31:
        /*00ac*/ 	.byte	0x03, 0x19
        /*00ae*/ 	.short	0x0028


	//----- nvinfo : EIATTR_PARAM_CBANK
	.align		4
        /*00b0*/ 	.byte	0x04, 0x0a
        /*00b2*/ 	.short	(.L_33 - .L_32)
	.align		4
.L_32:
        /*00b4*/ 	.word	index@(.nv.constant0._Z25LiftGammaGainAdjustKerneliiffffPKfPf)
        /*00b8*/ 	.short	0x0380
        /*00ba*/ 	.short	0x0028


	//----- nvinfo : EIATTR_SW_WAR
	.align		4
.L_33:
        /*00bc*/ 	.byte	0x04, 0x36
        /*00be*/ 	.short	(.L_35 - .L_34)
.L_34:
        /*00c0*/ 	.word	0x00000008
.L_35:


//--------------------- .nv.callgraph             --------------------------
	.section	.nv.callgraph,"",@"SHT_CUDA_CALLGRAPH"
	.align	4
	.sectionentsize	8
	.align		4
        /*0000*/ 	.word	0x00000000
	.align		4
        /*0004*/ 	.word	0xffffffff
	.align		4
        /*0008*/ 	.word	0x00000000
	.align		4
        /*000c*/ 	.word	0xfffffffe
	.align		4
        /*0010*/ 	.word	0x00000000
	.align		4
        /*0014*/ 	.word	0xfffffffd
	.align		4
        /*0018*/ 	.word	0x00000000
	.align		4
        /*001c*/ 	.word	0xfffffffc


//--------------------- .text._Z25LiftGammaGainAdjustKerneliiffffPKfPf --------------------------
	.section	.text._Z25LiftGammaGainAdjustKerneliiffffPKfPf,"ax",@progbits
	.align	128
        .global         _Z25LiftGammaGainAdjustKerneliiffffPKfPf
        .type           _Z25LiftGammaGainAdjustKerneliiffffPKfPf,@function
        .size           _Z25LiftGammaGainAdjustKerneliiffffPKfPf,(.L_x_26 - _Z25LiftGammaGainAdjustKerneliiffffPKfPf)
        .other          _Z25LiftGammaGainAdjustKerneliiffffPKfPf,@"STO_CUDA_ENTRY STV_DEFAULT"
_Z25LiftGammaGainAdjustKerneliiffffPKfPf:
.text._Z25LiftGammaGainAdjustKerneliiffffPKfPf:
[----:B------:R-:W-:Y:S01]  /*0000*/  LDC R1, c[0x0][0x37c] ;  /* 0x0000df00ff017b82 */ /* 0x000fe20000000800 */
[----:B------:R-:W0:Y:S07]  /*0010*/  S2R R2, SR_TID.Y ;  /* 0x0000000000027919 */ /* 0x000e2e0000002200 */
[----:B------:R-:W1:Y:S01]  /*0020*/  LDC R0, c[0x0][0x360] ;  /* 0x0000d800ff007b82 */ /* 0x000e620000000800 */
[----:B------:R-:W2:Y:S01]  /*0030*/  LDCU.64 UR6, c[0x0][0x380] ;  /* 0x00007000ff0677ac */ /* 0x000ea20008000a00 */
[----:B------:R-:W1:Y:S06]  /*0040*/  S2R R5, SR_TID.X ;  /* 0x0000000000057919 */ /* 0x000e6c0000002100 */
[----:B------:R-:W0:Y:S08]  /*0050*/  S2UR UR5, SR_CTAID.Y ;  /* 0x00000000000579c3 */ /* 0x000e300000002600 */
[----:B------:R-:W0:Y:S08]  /*0060*/  LDC R3, c[0x0][0x364] ;  /* 0x0000d900ff037b82 */ /* 0x000e300000000800 */
[----:B------:R-:W1:Y:S01]  /*0070*/  S2UR UR4, SR_CTAID.X ;  /* 0x00000000000479c3 */ /* 0x000e620000002500 */
[----:B0-----:R-:W-:-:S05]  /*0080*/  IMAD R3, R3, UR5, R2 ;  /* 0x0000000503037c24 */ /* 0x001fca000f8e0202 */
[----:B--2---:R-:W-:Y:S01]  /*0090*/  ISETP.GE.AND P0, PT, R3, UR7, PT ;  /* 0x0000000703007c0c */ /* 0x004fe2000bf06270 */
[----:B-1----:R-:W-:-:S05]  /*00a0*/  IMAD R0, R0, UR4, R5 ;  /* 0x0000000400007c24 */ /* 0x002fca000f8e0205 */
[----:B------:R-:W-:-:S13]  /*00b0*/  ISETP.GE.OR P0, PT, R0, UR6, P0 ;  /* 0x0000000600007c0c */ /* 0x000fda0008706670 */
[----:B------:R-:W-:Y:S05]  /*00c0*/  @P0 EXIT ;  /* 0x000000000000094d */ /* 0x000fea0003800000 */
[----:B------:R-:W0:Y:S01]  /*00d0*/  LDC.64 R12, c[0x0][0x398] ;  /* 0x0000e600ff0c7b82 */ /* 0x000e220000000a00 */
[----:B------:R-:W1:Y:S01]  /*00e0*/  LDCU.64 UR4, c[0x0][0x358] ;  /* 0x00006b00ff0477ac */ /* 0x000e620008000a00 */
[----:B------:R-:W-:Y:S01]  /*00f0*/  IMAD R16, R3, UR6, R0 ;  /* 0x0000000603107c24 */ /* 0x000fe2000f8e0200 */
[----:B------:R-:W2:Y:S03]  /*0100*/  LDCU.64 UR8, c[0x0][0x388] ;  /* 0x00007100ff0877ac */ /* 0x000ea60008000a00 */
[----:B------:R-:W-:Y:S01]  /*0110*/  IMAD.SHL.U32 R16, R16, 0x4, RZ ;  /* 0x0000000410107824 */ /* 0x000fe200078e00ff */
[----:B------:R-:W3:Y:S03]  /*0120*/  LDCU.64 UR6, c[0x0][0x390] ;  /* 0x00007200ff0677ac */ /* 0x000ee60008000a00 */
[----:B0-----:R-:W-:-:S05]  /*0130*/  IMAD.WIDE R12, R16, 0x4, R12 ;  /* 0x00000004100c7825 */ /* 0x001fca00078e020c */
[----:B-1----:R-:W4:Y:S01]  /*0140*/  LDG.E R0, desc[UR4][R12.64] ;  /* 0x000000040c007981 */ /* 0x002f22000c1e1900 */
[----:B--2---:R-:W0:Y:S08]  /*0150*/  F2F.F64.F32 R2, UR9 ;  /* 0x0000000900027d10 */ /* 0x004e300008201800 */
[----:B------:R-:W-:Y:S01]  /*0160*/  F2F.F64.F32 R10, UR8 ;  /* 0x00000008000a7d10 */ /* 0x000fe20008201800 */
[----:B0-----:R-:W-:-:S07]  /*0170*/  VIADD R18, R3, 0x300402 ;  /* 0x0030040203127836 */ /* 0x001fce0000000000 */
[----:B------:R-:W0:Y:S01]  /*0180*/  MUFU.RCP64H R19, R3 ;  /* 0x0000000300137308 */ /* 0x000e220000001800 */
[----:B------:R-:W-:-:S07]  /*0190*/  FSETP.GEU.AND P0, PT, |R18|, 5.8789094863358348022e-39, PT ;  /* 0x004004021200780b */ /* 0x000fce0003f0e200 */
[----:B---3--:R-:W-:Y:S01]  /*01a0*/  F2F.F64.F32 R8, UR7 ;  /* 0x0000000700087d10 */ /* 0x008fe20008201800 */
[----:B0-----:R-:W-:-:S08]  /*01b0*/  DFMA R6, -R2, R18, 1 ;  /* 0x3ff000000206742b */ /* 0x001fd00000000112 */
[----:B------:R-:W-:-:S08]  /*01c0*/  DFMA R6, R6, R6, R6 ;  /* 0x000000060606722b */ /* 0x000fd00000000006 */
[----:B------:R-:W-:-:S08]  /*01d0*/  DFMA R20, R18, R6, R18 ;  /* 0x000000061214722b */ /* 0x000fd00000000012 */
[----:B------:R-:W-:Y:S01]  /*01e0*/  DFMA R22, -R2, R20, 1 ;  /* 0x3ff000000216742b */ /* 0x000fe20000000114 */
[----:B----4-:R-:W-:-:S04]  /*01f0*/  FMUL R0, R0, UR6 ;  /* 0x0000000600007c20 */ /* 0x010fc80008400000 */
[----:B------:R-:W0:Y:S02]  /*0200*/  F2F.F64.F32 R4, R0 ;  /* 0x0000000000047310 */ /* 0x000e240000201800 */
[----:B0-----:R-:W-:-:S08]  /*0210*/  DADD R6, -R4, 1 ;  /* 0x3ff0000004067429 */ /* 0x001fd00000000100 */
[----:B------:R-:W-:Y:S02]  /*0220*/  DFMA R14, R10, R6, R4 ;  /* 0x000000060a0e722b */ /* 0x000fe40000000004 */
[----:B------:R-:W-:-:S06]  /*0230*/  DFMA R6, R20, R22, R20 ;  /* 0x000000161406722b */ /* 0x000fcc0000000014 */
[----:B------:R-:W-:Y:S01]  /*0240*/  DADD R14, R14, R8 ;  /* 0x000000000e0e7229 */ /* 0x000fe20000000008 */
[----:B------:R-:W-:Y:S10]  /*0250*/  @P0 BRA `(.L_x_0) ;  /* 0x0000000000100947 */ /* 0x000ff40003800000 */
[----:B------:R-:W-:-:S05]  /*0260*/  LOP3.LUT R0, R3, 0x7fffffff, RZ, 0xc0, !PT ;  /* 0x7fffffff03007812 */ /* 0x000fca00078ec0ff */
[----:B------:R-:W-:Y:S01]  /*0270*/  VIADD R6, R0, 0xfff00000 ;  /* 0xfff0000000067836 */ /* 0x000fe20000000000 */
[----:B------:R-:W-:-:S07]  /*0280*/  MOV R0, 0x2a0 ;  /* 0x000002a000007802 */ /* 0x000fce0000000f00 */
[----:B------:R-:W-:Y:S05]  /*0290*/  CALL.REL.NOINC `($__internal_0_$__cuda_sm20_dblrcp_rn_slowpath_v3) ;  /* 0x0000000c00787944 */ /* 0x000fea0003c00000 */
.L_x_0:
[----:B------:R-:W-:Y:S01]  /*02a0*/  SHF.R.U32.HI R0, RZ, 0x14, R7 ;  /* 0x00000014ff007819 */ /* 0x000fe20000011607 */
[----:B------:R-:W-:Y:S01]  /*02b0*/  DSETP.NEU.AND P2, PT, R14, RZ, PT ;  /* 0x000000ff0e00722a */ /* 0x000fe20003f4d000 */
[----:B------:R-:W-:Y:S02]  /*02c0*/  BSSY.RECONVERGENT B0, `(.L_x_1) ;  /* 0x0000020000007945 */ /* 0x000fe40003800200 */
[----:B------:R-:W-:-:S03]  /*02d0*/  LOP3.LUT R0, R0, 0x7ff, RZ, 0xc0, !PT ;  /* 0x000007ff00007812 */ /* 0x000fc600078ec0ff */
[----:B------:R-:W-:Y:S02]  /*02e0*/  ISETP.GE.OR P3, PT, R7, RZ, P2 ;  /* 0x000000ff0700720c */ /* 0x000fe40001766670 */
[----:B------:R-:W-:-:S05]  /*02f0*/  VIADD R3, R0, 0xfffffc0c ;  /* 0xfffffc0c00037836 */ /* 0x000fca0000000000 */
[CC--:B------:R-:W-:Y:S01]  /*0300*/  SHF.L.U32 R2, R6.reuse, R3.reuse, RZ ;  /* 0x0000000306027219 */ /* 0x0c0fe200000006ff */
[----:B------:R-:W-:Y:S01]  /*0310*/  @!P2 IMAD.MOV.U32 R4, RZ, RZ, RZ ;  /* 0x000000ffff04a224 */ /* 0x000fe200078e00ff */
[----:B------:R-:W-:Y:S02]  /*0320*/  SHF.L.U64.HI R3, R6, R3, R7 ;  /* 0x0000000306037219 */ /* 0x000fe40000010207 */
[----:B------:R-:W-:-:S04]  /*0330*/  ISETP.NE.U32.AND P0, PT, R2, RZ, PT ;  /* 0x000000ff0200720c */ /* 0x000fc80003f05070 */
[----:B------:R-:W-:-:S13]  /*0340*/  ISETP.NE.AND.EX P0, PT, R3, -0x80000000, PT, P0 ;  /* 0x800000000300780c */ /* 0x000fda0003f05300 */
[----:B------:R-:W-:Y:S01]  /*0350*/  @!P2 DSETP.NEU.AND P1, PT, |R6|, 0.5, !P0 ;  /* 0x3fe000000600a42a */ /* 0x000fe2000472d200 */
[----:B------:R-:W-:-:S05]  /*0360*/  PLOP3.LUT P0, PT, P0, PT, PT, 0x8, 0x80 ;  /* 0x000000000080781c */ /* 0x000fca000070e170 */
[----:B------:R-:W-:-:S04]  /*0370*/  @!P2 SEL R5, R15, RZ, P1 ;  /* 0x000000ff0f05a207 */ /* 0x000fc80000800000 */
[----:B------:R-:W-:Y:S01]  /*0380*/  @!P3 LOP3.LUT R5, R5, 0x7ff00000, RZ, 0xfc, !PT ;  /* 0x7ff000000505b812 */ /* 0x000fe200078efcff */
[----:B------:R-:W-:Y:S06]  /*0390*/  @!P2 BRA `(.L_x_2) ;  /* 0x000000000048a947 */ /* 0x000fec0003800000 */
[----:B------:R-:W-:Y:S01]  /*03a0*/  DADD R28, -RZ, |R14| ;  /* 0x00000000ff1c7229 */ /* 0x000fe2000000050e */
[----:B------:R-:W-:Y:S01]  /*03b0*/  BSSY.RECONVERGENT B1, `(.L_x_3) ;  /* 0x0000005000017945 */ /* 0x000fe20003800200 */
[----:B------:R-:W-:Y:S01]  /*03c0*/  IMAD.MOV.U32 R4, RZ, RZ, R6 ;  /* 0x000000ffff047224 */ /* 0x000fe200078e0006 */
[----:B------:R-:W-:Y:S01]  /*03d0*/  MOV R0, 0x400 ;  /* 0x0000040000007802 */ /* 0x000fe20000000f00 */
[----:B------:R-:W-:-:S07]  /*03e0*/  IMAD.MOV.U32 R5, RZ, RZ, R7 ;  /* 0x000000ffff057224 */ /* 0x000fce00078e0007 */
[----:B------:R-:W-:Y:S05]  /*03f0*/  CALL.REL.NOINC `($_Z25LiftGammaGainAdjustKerneliiffffPKfPf$__internal_accurate_pow) ;  /* 0x0000000c00c07944 */ /* 0x000fea0003c00000 */
[----:B------:R-:W-:Y:S05]  /*0400*/  BSYNC.RECONVERGENT B1 ;  /* 0x0000000000017941 */ /* 0x000fea0003800200 */
.L_x_3:
[----:B------:R-:W0:Y:S01]  /*0410*/  FRND.F64.TRUNC R18, R6 ;  /* 0x0000000600127313 */ /* 0x000e22000030d800 */
[----:B------:R-:W-:Y:S01]  /*0420*/  DADD R20, -RZ, -R4 ;  /* 0x00000000ff147229 */ /* 0x000fe20000000904 */
[----:B------:R-:W-:Y:S02]  /*0430*/  ISETP.GE.AND P3, PT, R15, RZ, PT ;  /* 0x000000ff0f00720c */ /* 0x000fe40003f66270 */
[----:B------:R-:W-:-:S07]  /*0440*/  PLOP3.LUT P1, PT, P0, PT, PT, 0x80, 0x8 ;  /* 0x000000000008781c */ /* 0x000fce000072f070 */
[-C--:B------:R-:W-:Y:S02]  /*0450*/  FSEL R17, R20, R4.reuse, P0 ;  /* 0x0000000414117208 */ /* 0x080fe40000000000 */
[-C--:B------:R-:W-:Y:S01]  /*0460*/  FSEL R20, R21, R5.reuse, P0 ;  /* 0x0000000515147208 */ /* 0x080fe20000000000 */
[----:B0-----:R-:W-:Y:S01]  /*0470*/  DSETP.NEU.AND P2, PT, R6, R18, PT ;  /* 0x000000120600722a */ /* 0x001fe20003f4d000 */
[----:B------:R-:W-:Y:S02]  /*0480*/  FSEL R4, R17, R4, !P3 ;  /* 0x0000000411047208 */ /* 0x000fe40005800000 */
[----:B------:R-:W-:-:S11]  /*0490*/  FSEL R5, R20, R5, !P3 ;  /* 0x0000000514057208 */ /* 0x000fd60005800000 */
[----:B------:R-:W-:Y:S02]  /*04a0*/  @P2 FSEL R4, R4, RZ, P3 ;  /* 0x000000ff04042208 */ /* 0x000fe40001800000 */
[----:B------:R-:W-:-:S07]  /*04b0*/  @P2 FSEL R5, R5, -QNAN , P3 ;  /* 0xfff8000005052808 */ /* 0x000fce0001800000 */
.L_x_2:
[----:B------:R-:W-:Y:S05]  /*04c0*/  BSYNC.RECONVERGENT B0 ;  /* 0x0000000000007941 */ /* 0x000fea0003800200 */
.L_x_1:
[----:B------:R-:W-:Y:S01]  /*04d0*/  DADD R18, R14, R6 ;  /* 0x000000000e127229 */ /* 0x000fe20000000006 */
[----:B------:R-:W-:Y:S09]  /*04e0*/  BSSY.RECONVERGENT B0, `(.L_x_4) ;  /* 0x000001c000007945 */ /* 0x000ff20003800200 */
[----:B------:R-:W-:-:S04]  /*04f0*/  LOP3.LUT R18, R19, 0x7ff00000, RZ, 0xc0, !PT ;  /* 0x7ff0000013127812 */ /* 0x000fc800078ec0ff */
[----:B------:R-:W-:-:S13]  /*0500*/  ISETP.NE.AND P2, PT, R18, 0x7ff00000, PT ;  /* 0x7ff000001200780c */ /* 0x000fda0003f45270 */
[----:B------:R-:W-:Y:S05]  /*0510*/  @P2 BRA `(.L_x_5) ;  /* 0x0000000000602947 */ /* 0x000fea0003800000 */
[----:B------:R-:W-:-:S14]  /*0520*/  DSETP.NAN.AND P2, PT, R14, R6, PT ;  /* 0x000000060e00722a */ /* 0x000fdc0003f48000 */
[----:B------:R-:W-:Y:S01]  /*0530*/  @P2 DADD R4, R14, R6 ;  /* 0x000000000e042229 */ /* 0x000fe20000000006 */
[----:B------:R-:W-:Y:S10]  /*0540*/  @P2 BRA `(.L_x_5) ;  /* 0x0000000000542947 */ /* 0x000ff40003800000 */
[----:B------:R-:W-:-:S14]  /*0550*/  DSETP.NEU.AND P2, PT, |R6|, +INF , PT ;  /* 0x7ff000000600742a */ /* 0x000fdc0003f4d200 */
[----:B------:R-:W-:Y:S05]  /*0560*/  @P2 BRA `(.L_x_6) ;  /* 0x0000000000202947 */ /* 0x000fea0003800000 */
[----:B------:R-:W-:Y:S01]  /*0570*/  ISETP.GE.AND P2, PT, R7, RZ, PT ;  /* 0x000000ff0700720c */ /* 0x000fe20003f46270 */
[----:B------:R-:W-:-:S06]  /*0580*/  DSETP.GT.AND P1, PT, |R14|, 1, PT ;  /* 0x3ff000000e00742a */ /* 0x000fcc0003f24200 */
[----:B------:R-:W-:Y:S01]  /*0590*/  SEL R4, RZ, 0x7ff00000, !P1 ;  /* 0x7ff00000ff047807 */ /* 0x000fe20004800000 */
[----:B------:R-:W-:-:S05]  /*05a0*/  DSETP.NEU.AND P1, PT, R14, -1, PT ;  /* 0xbff000000e00742a */ /* 0x000fca0003f2d000 */
[----:B------:R-:W-:-:S04]  /*05b0*/  @!P2 LOP3.LUT R4, R4, 0x7ff00000, RZ, 0x3c, !PT ;  /* 0x7ff000000404a812 */ /* 0x000fc800078e3cff */
[----:B------:R-:W-:Y:S01]  /*05c0*/  SEL R5, R4, 0x3ff00000, P1 ;  /* 0x3ff0000004057807 */ /* 0x000fe20000800000 */
[----:B------:R-:W-:Y:S01]  /*05d0*/  IMAD.MOV.U32 R4, RZ, RZ, RZ ;  /* 0x000000ffff047224 */ /* 0x000fe200078e00ff */
[----:B------:R-:W-:Y:S06]  /*05e0*/  BRA `(.L_x_5) ;  /* 0x00000000002c7947 */ /* 0x000fec0003800000 */
.L_x_6:
[----:B------:R-:W-:-:S14]  /*05f0*/  DSETP.NEU.AND P2, PT, |R14|, +INF , PT ;  /* 0x7ff000000e00742a */ /* 0x000fdc0003f4d200 */
[----:B------:R-:W-:Y:S05]  /*0600*/  @P2 BRA `(.L_x_5) ;  /* 0x0000000000242947 */ /* 0x000fea0003800000 */
[C---:B------:R-:W-:Y:S01]  /*0610*/  ISETP.GE.AND P2, PT, R7.reuse, RZ, PT ;  /* 0x000000ff0700720c */ /* 0x040fe20003f46270 */
[----:B------:R-:W-:Y:S01]  /*0620*/  IMAD.MOV.U32 R4, RZ, RZ, RZ ;  /* 0x000000ffff047224 */ /* 0x000fe200078e00ff */
[----:B------:R-:W-:Y:S02]  /*0630*/  LOP3.LUT R0, R7, 0x7fffffff, RZ, 0xc0, !PT ;  /* 0x7fffffff07007812 */ /* 0x000fe400078ec0ff */
[----:B------:R-:W-:Y:S02]  /*0640*/  SEL R5, RZ, 0x7ff00000, !P2 ;  /* 0x7ff00000ff057807 */ /* 0x000fe40005000000 */
[----:B------:R-:W-:Y:S02]  /*0650*/  ISETP.GE.AND P3, PT, R15, RZ, PT ;  /* 0x000000ff0f00720c */ /* 0x000fe40003f66270 */
[----:B------:R-:W-:Y:S01]  /*0660*/  ISETP.NE.AND P2, PT, R0, 0x3fe00000, PT ;  /* 0x3fe000000000780c */ /* 0x000fe20003f45270 */
[----:B------:R-:W-:-:S05]  /*0670*/  VIADD R0, R5, 0x80000000 ;  /* 0x8000000005007836 */ /* 0x000fca0000000000 */
[----:B------:R-:W-:-:S05]  /*0680*/  SEL R0, R0, R5, P2 ;  /* 0x0000000500007207 */ /* 0x000fca0001000000 */
[----:B------:R-:W-:-:S07]  /*0690*/  @!P3 SEL R5, R0, R5, P1 ;  /* 0x000000050005b207 */ /* 0x000fce0000800000 */
.L_x_5:
[----:B------:R-:W-:Y:S05]  /*06a0*/  BSYNC.RECONVERGENT B0 ;  /* 0x0000000000007941 */ /* 0x000fea0003800200 */
.L_x_4:
[----:B------:R-:W0:Y:S01]  /*06b0*/  LDC.64 R18, c[0x0][0x3a0] ;  /* 0x0000e800ff127b82 */ /* 0x000e220000000a00 */
[----:B------:R-:W1:Y:S01]  /*06c0*/  F2F.F32.F64 R4, R4 ;  /* 0x0000000400047310 */ /* 0x000e620000301000 */
[----:B------:R-:W-:Y:S01]  /*06d0*/  DSETP.NEU.AND P1, PT, R14, 1, PT ;  /* 0x3ff000000e00742a */ /* 0x000fe20003f2d000 */
[----:B------:R-:W2:Y:S01]  /*06e0*/  LDCU UR6, c[0x0][0x390] ;  /* 0x00007200ff0677ac */ /* 0x000ea20008000800 */
[----:B------:R-:W-:-:S04]  /*06f0*/  DSETP.NEU.AND P2, PT, R6, RZ, PT ;  /* 0x000000ff0600722a */ /* 0x000fc80003f4d000 */
[----:B-1----:R-:W-:Y:S01]  /*0700*/  FSEL R0, R4, 1, P1 ;  /* 0x3f80000004007808 */ /* 0x002fe20000800000 */
[----:B0-----:R-:W-:-:S03]  /*0710*/  IMAD.WIDE R14, R16, 0x4, R18 ;  /* 0x00000004100e7825 */ /* 0x001fc600078e0212 */
[----:B------:R-:W-:-:S05]  /*0720*/  FSEL R19, R0, 1, P2 ;  /* 0x3f80000000137808 */ /* 0x000fca0001000000 */
[----:B------:R0:W-:Y:S04]  /*0730*/  STG.E desc[UR4][R14.64], R19 ;  /* 0x000000130e007986 */ /* 0x0001e8000c101904 */
[----:B------:R-:W2:Y:S01]  /*0740*/  LDG.E R0, desc[UR4][R12.64+0x4] ;  /* 0x000004040c007981 */ /* 0x000ea2000c1e1900 */
[----:B------:R-:W-:Y:S01]  /*0750*/  BSSY.RECONVERGENT B0, `(.L_x_7) ;  /* 0x0000024000007945 */ /* 0x000fe20003800200 */
[----:B--2---:R-:W-:-:S04]  /*0760*/  FMUL R0, R0, UR6 ;  /* 0x0000000600007c20 */ /* 0x004fc80008400000 */
[----:B------:R-:W1:Y:S02]  /*0770*/  F2F.F64.F32 R16, R0 ;  /* 0x0000000000107310 */ /* 0x000e640000201800 */
[----:B-1----:R-:W-:-:S08]  /*0780*/  DADD R4, -R16, 1 ;  /* 0x3ff0000010047429 */ /* 0x002fd00000000100 */
[----:B------:R-:W-:-:S08]  /*0790*/  DFMA R16, R10, R4, R16 ;  /* 0x000000040a10722b */ /* 0x000fd00000000010 */
[----:B------:R-:W-:-:S08]  /*07a0*/  DADD R16, R8, R16 ;  /* 0x0000000008107229 */ /* 0x000fd00000000010 */
[----:B------:R-:W-:-:S14]  /*07b0*/  DSETP.NEU.AND P1, PT, R16, RZ, PT ;  /* 0x000000ff1000722a */ /* 0x000fdc0003f2d000 */
[----:B0-----:R-:W-:Y:S05]  /*07c0*/  @P1 BRA `(.L_x_8) ;  /* 0x0000000000201947 */ /* 0x001fea0003800000 */
[----:B------:R-:W-:Y:S01]  /*07d0*/  ISETP.NE.U32.AND P1, PT, R2, RZ, PT ;  /* 0x000000ff0200720c */ /* 0x000fe20003f25070 */
[----:B------:R-:W-:Y:S01]  /*07e0*/  IMAD.MOV.U32 R4, RZ, RZ, RZ ;  /* 0x000000ffff047224 */ /* 0x000fe200078e00ff */
[----:B------:R-:W-:Y:S02]  /*07f0*/  ISETP.GE.AND P3, PT, R7, RZ, PT ;  /* 0x000000ff0700720c */ /* 0x000fe40003f66270 */
[----:B------:R-:W-:-:S13]  /*0800*/  ISETP.NE.AND.EX P1, PT, R3, -0x80000000, PT, P1 ;  /* 0x800000000300780c */ /* 0x000fda0003f25310 */
[----:B------:R-:W-:-:S06]  /*0810*/  DSETP.NEU.AND P2, PT, |R6|, 0.5, !P1 ;  /* 0x3fe000000600742a */ /* 0x000fcc0004f4d200 */
[----:B------:R-:W-:-:S04]  /*0820*/  SEL R5, R17, RZ, P2 ;  /* 0x000000ff11057207 */ /* 0x000fc80001000000 */
[----:B------:R-:W-:Y:S01]  /*0830*/  @!P3 LOP3.LUT R5, R5, 0x7ff00000, RZ, 0xfc, !PT ;  /* 0x7ff000000505b812 */ /* 0x000fe200078efcff */
[----:B------:R-:W-:Y:S06]  /*0840*/  BRA `(.L_x_9) ;  /* 0x0000000000507947 */ /* 0x000fec0003800000 */
.L_x_8:
[----:B------:R-:W-:Y:S01]  /*0850*/  DADD R28, -RZ, |R16| ;  /* 0x00000000ff1c7229 */ /* 0x000fe20000000510 */
[----:B------:R-:W-:Y:S01]  /*0860*/  BSSY.RECONVERGENT B1, `(.L_x_10) ;  /* 0x0000005000017945 */ /* 0x000fe20003800200 */
[----:B------:R-:W-:Y:S01]  /*0870*/  IMAD.MOV.U32 R4, RZ, RZ, R6 ;  /* 0x000000ffff047224 */ /* 0x000fe200078e0006 */
[----:B------:R-:W-:Y:S01]  /*0880*/  MOV R0, 0x8b0 ;  /* 0x000008b000007802 */ /* 0x000fe20000000f00 */
[----:B------:R-:W-:-:S07]  /*0890*/  IMAD.MOV.U32 R5, RZ, RZ, R7 ;  /* 0x000000ffff057224 */ /* 0x000fce00078e0007 */
[----:B------:R-:W-:Y:S05]  /*08a0*/  CALL.REL.NOINC `($_Z25LiftGammaGainAdjustKerneliiffffPKfPf$__internal_accurate_pow) ;  /* 0x0000000800947944 */ /* 0x000fea0003c00000 */
[----:B------:R-:W-:Y:S05]  /*08b0*/  BSYNC.RECONVERGENT B1 ;  /* 0x0000000000017941 */ /* 0x000fea0003800200 */
.L_x_10:
[----:B------:R-:W0:Y:S01]  /*08c0*/  FRND.F64.TRUNC R18, R6 ;  /* 0x0000000600127313 */ /* 0x000e22000030d800 */
[----:B------:R-:W-:Y:S01]  /*08d0*/  DADD R20, -RZ, -R4 ;  /* 0x00000000ff147229 */ /* 0x000fe20000000904 */
[----:B------:R-:W-:Y:S02]  /*08e0*/  ISETP.NE.U32.AND P1, PT, R2, RZ, PT ;  /* 0x000000ff0200720c */ /* 0x000fe40003f25070 */
[----:B------:R-:W-:Y:S02]  /*08f0*/  ISETP.GE.AND P4, PT, R17, RZ, PT ;  /* 0x000000ff1100720c */ /* 0x000fe40003f86270 */
[----:B------:R-:W-:Y:S02]  /*0900*/  ISETP.NE.AND.EX P1, PT, R3, -0x80000000, PT, P1 ;  /* 0x800000000300780c */ /* 0x000fe40003f25310 */
[----:B------:R-:W-:Y:S01]  /*0910*/  PLOP3.LUT P2, PT, P0, PT, PT, 0x80, 0x8 ;  /* 0x000000000008781c */ /* 0x000fe2000074f070 */
[----:B0-----:R-:W-:Y:S02]  /*0920*/  DSETP.NEU.AND P3, PT, R6, R18, PT ;  /* 0x000000120600722a */ /* 0x001fe40003f6d000 */
[----:B------:R-:W-:-:S02]  /*0930*/  FSEL R19, R20, R4, !P1 ;  /* 0x0000000414137208 */ /* 0x000fc40004800000 */
[-C--:B------:R-:W-:Y:S02]  /*0940*/  FSEL R20, R21, R5.reuse, !P1 ;  /* 0x0000000515147208 */ /* 0x080fe40004800000 */
[----:B------:R-:W-:Y:S02]  /*0950*/  FSEL R4, R19, R4, !P4 ;  /* 0x0000000413047208 */ /* 0x000fe40006000000 */
[----:B------:R-:W-:-:S06]  /*0960*/  FSEL R5, R20, R5, !P4 ;  /* 0x0000000514057208 */ /* 0x000fcc0006000000 */
[----:B------:R-:W-:Y:S02]  /*0970*/  @P3 FSEL R4, R4, RZ, P4 ;  /* 0x000000ff04043208 */ /* 0x000fe40002000000 */
[----:B------:R-:W-:-:S07]  /*0980*/  @P3 FSEL R5, R5, -QNAN , P4 ;  /* 0xfff8000005053808 */ /* 0x000fce0002000000 */
.L_x_9:
[----:B------:R-:W-:Y:S05]  /*0990*/  BSYNC.RECONVERGENT B0 ;  /* 0x0000000000007941 */ /* 0x000fea0003800200 */
.L_x_7:
        /* <DEDUP_REMOVED lines=18> */
.L_x_13:
        /* <DEDUP_REMOVED lines=11> */
.L_x_12:
[----:B------:R-:W-:Y:S05]  /*0b70*/  BSYNC.RECONVERGENT B0 ;  /* 0x0000000000007941 */ /* 0x000fea0003800200 */
.L_x_11:
[----:B------:R-:W0:Y:S01]  /*0b80*/  F2F.F32.F64 R4, R4 ;  /* 0x0000000400047310 */ /* 0x000e220000301000 */
[----:B------:R-:W-:Y:S01]  /*0b90*/  DSETP.NEU.AND P2, PT, R16, 1, PT ;  /* 0x3ff000001000742a */ /* 0x000fe20003f4d000 */
[----:B------:R-:W1:Y:S01]  /*0ba0*/  LDCU UR6, c[0x0][0x390] ;  /* 0x00007200ff0677ac */ /* 0x000e620008000800 */
[----:B------:R-:W-:-:S04]  /*0bb0*/  DSETP.NEU.AND P3, PT, R6, RZ, PT ;  /* 0x000000ff0600722a */ /* 0x000fc80003f6d000 */
[----:B0-----:R-:W-:-:S04]  /*0bc0*/  FSEL R0, R4, 1, P2 ;  /* 0x3f80000004007808 */ /* 0x001fc80001000000 */
[----:B------:R-:W-:-:S05]  /*0bd0*/  FSEL R21, R0, 1, P3 ;  /* 0x3f80000000157808 */ /* 0x000fca0001800000 */
[----:B------:R0:W-:Y:S04]  /*0be0*/  STG.E desc[UR4][R14.64+0x4], R21 ;  /* 0x000004150e007986 */ /* 0x0001e8000c101904 */
[----:B------:R-:W1:Y:S01]  /*0bf0*/  LDG.E R0, desc[UR4][R12.64+0x8] ;  /* 0x000008040c007981 */ /* 0x000e62000c1e1900 */
[----:B------:R-:W-:Y:S01]  /*0c00*/  BSSY.RECONVERGENT B0, `(.L_x_14) ;  /* 0x0000020000007945 */ /* 0x000fe20003800200 */
[----:B-1----:R-:W-:-:S04]  /*0c10*/  FMUL R0, R0, UR6 ;  /* 0x0000000600007c20 */ /* 0x002fc80008400000 */
[----:B------:R-:W1:Y:S02]  /*0c20*/  F2F.F64.F32 R16, R0 ;  /* 0x0000000000107310 */ /* 0x000e640000201800 */
[----:B-1----:R-:W-:-:S08]  /*0c30*/  DADD R18, -R16, 1 ;  /* 0x3ff0000010127429 */ /* 0x002fd00000000100 */
[----:B------:R-:W-:-:S08]  /*0c40*/  DFMA R18, R10, R18, R16 ;  /* 0x000000120a12722b */ /* 0x000fd00000000010 */
[----:B------:R-:W-:-:S08]  /*0c50*/  DADD R8, R8, R18 ;  /* 0x0000000008087229 */ /* 0x000fd00000000012 */
[----:B------:R-:W-:-:S06]  /*0c60*/  DSETP.NEU.AND P2, PT, R8, RZ, PT ;  /* 0x000000ff0800722a */ /* 0x000fcc0003f4d000 */
[----:B------:R-:W-:-:S08]  /*0c70*/  ISETP.GE.OR P3, PT, R7, RZ, P2 ;  /* 0x000000ff0700720c */ /* 0x000fd00001766670 */
[----:B------:R-:W-:Y:S01]  /*0c80*/  @!P2 DSETP.NEU.AND P0, PT, |R6|, 0.5, !P1 ;  /* 0x3fe000000600a42a */ /* 0x000fe20004f0d200 */
[----:B------:R-:W-:-:S05]  /*0c90*/  @!P2 IMAD.MOV.U32 R4, RZ, RZ, RZ ;  /* 0x000000ffff04a224 */ /* 0x000fca00078e00ff */
[----:B------:R-:W-:-:S04]  /*0ca0*/  @!P2 SEL R5, R9, RZ, P0 ;  /* 0x000000ff0905a207 */ /* 0x000fc80000000000 */
[----:B------:R-:W-:Y:S01]  /*0cb0*/  @!P3 LOP3.LUT R5, R5, 0x7ff00000, RZ, 0xfc, !PT ;  /* 0x7ff000000505b812 */ /* 0x000fe200078efcff */
[----:B0-----:R-:W-:Y:S06]  /*0cc0*/  @!P2 BRA `(.L_x_15) ;  /* 0x00000000004ca947 */ /* 0x001fec0003800000 */
[----:B------:R-:W-:Y:S01]  /*0cd0*/  DADD R28, -RZ, |R8| ;  /* 0x00000000ff1c7229 */ /* 0x000fe20000000508 */
[----:B------:R-:W-:Y:S01]  /*0ce0*/  BSSY.RECONVERGENT B1, `(.L_x_16) ;  /* 0x0000005000017945 */ /* 0x000fe20003800200 */
[----:B------:R-:W-:Y:S01]  /*0cf0*/  IMAD.MOV.U32 R4, RZ, RZ, R6 ;  /* 0x000000ffff047224 */ /* 0x000fe200078e0006 */
[----:B------:R-:W-:Y:S01]  /*0d00*/  MOV R0, 0xd30 ;  /* 0x00000d3000007802 */ /* 0x000fe20000000f00 */
[----:B------:R-:W-:-:S07]  /*0d10*/  IMAD.MOV.U32 R5, RZ, RZ, R7 ;  /* 0x000000ffff057224 */ /* 0x000fce00078e0007 */
[----:B------:R-:W-:Y:S05]  /*0d20*/  CALL.REL.NOINC `($_Z25LiftGammaGainAdjustKerneliiffffPKfPf$__internal_accurate_pow) ;  /* 0x0000000400747944 */ /* 0x000fea0003c00000 */
[----:B------:R-:W-:Y:S05]  /*0d30*/  BSYNC.RECONVERGENT B1 ;  /* 0x0000000000017941 */ /* 0x000fea0003800200 */
.L_x_16:
[----:B------:R-:W0:Y:S01]  /*0d40*/  FRND.F64.TRUNC R10, R6 ;  /* 0x00000006000a7313 */ /* 0x000e22000030d800 */
[----:B------:R-:W-:Y:S01]  /*0d50*/  DADD R16, -RZ, -R4 ;  /* 0x00000000ff107229 */ /* 0x000fe20000000904 */
[----:B------:R-:W-:Y:S02]  /*0d60*/  ISETP.NE.U32.AND P1, PT, R2, RZ, PT ;  /* 0x000000ff0200720c */ /* 0x000fe40003f25070 */
[----:B------:R-:W-:Y:S02]  /*0d70*/  ISETP.GE.AND P2, PT, R9, RZ, PT ;  /* 0x000000ff0900720c */ /* 0x000fe40003f46270 */
[----:B------:R-:W-:-:S05]  /*0d80*/  ISETP.NE.AND.EX P1, PT, R3, -0x80000000, PT, P1 ;  /* 0x800000000300780c */ /* 0x000fca0003f25310 */
[-C--:B------:R-:W-:Y:S02]  /*0d90*/  FSEL R3, R16, R4.reuse, !P1 ;  /* 0x0000000410037208 */ /* 0x080fe40004800000 */
[-C--:B------:R-:W-:Y:S01]  /*0da0*/  FSEL R16, R17, R5.reuse, !P1 ;  /* 0x0000000511107208 */ /* 0x080fe20004800000 */
[----:B0-----:R-:W-:Y:S01]  /*0db0*/  DSETP.NEU.AND P3, PT, R6, R10, PT ;  /* 0x0000000a0600722a */ /* 0x001fe20003f6d000 */
[----:B------:R-:W-:Y:S02]  /*0dc0*/  FSEL R4, R3, R4, !P2 ;  /* 0x0000000403047208 */ /* 0x000fe40005000000 */
[----:B------:R-:W-:-:S11]  /*0dd0*/  FSEL R5, R16, R5, !P2 ;  /* 0x0000000510057208 */ /* 0x000fd60005000000 */
[----:B------:R-:W-:Y:S02]  /*0de0*/  @P3 FSEL R4, R4, RZ, P2 ;  /* 0x000000ff04043208 */ /* 0x000fe40001000000 */
[----:B------:R-:W-:-:S07]  /*0df0*/  @P3 FSEL R5, R5, -QNAN , P2 ;  /* 0xfff8000005053808 */ /* 0x000fce0001000000 */
.L_x_15:
[----:B------:R-:W-:Y:S05]  /*0e00*/  BSYNC.RECONVERGENT B0 ;  /* 0x0000000000007941 */ /* 0x000fea0003800200 */
.L_x_14:
        /* <DEDUP_REMOVED lines=18> */
.L_x_19:
        /* <DEDUP_REMOVED lines=11> */
.L_x_18:
[----:B------:R-:W-:Y:S05]  /*0fe0*/  BSYNC.RECONVERGENT B0 ;  /* 0x0000000000007941 */ /* 0x000fea0003800200 */
.L_x_17:
[----:B------:R-:W0:Y:S01]  /*0ff0*/  F2F.F32.F64 R4, R4 ;  /* 0x0000000400047310 */ /* 0x000e220000301000 */
[----:B------:R-:W-:Y:S02]  /*1000*/  DSETP.NEU.AND P0, PT, R8, 1, PT ;  /* 0x3ff000000800742a */ /* 0x000fe40003f0d000 */
[----:B------:R-:W-:-:S04]  /*1010*/  DSETP.NEU.AND P1, PT, R6, RZ, PT ;  /* 0x000000ff0600722a */ /* 0x000fc80003f2d000 */
[----:B0-----:R-:W-:-:S04]  /*1020*/  FSEL R0, R4, 1, P0 ;  /* 0x3f80000004007808 */ /* 0x001fc80000000000 */
[----:B------:R-:W-:-:S05]  /*1030*/  FSEL R3, R0, 1, P1 ;  /* 0x3f80000000037808 */ /* 0x000fca0000800000 */
[----:B------:R-:W-:Y:S04]  /*1040*/  STG.E desc[UR4][R14.64+0x8], R3 ;  /* 0x000008030e007986 */ /* 0x000fe8000c101904 */
[----:B------:R-:W2:Y:S04]  /*1050*/  LDG.E R13, desc[UR4][R12.64+0xc] ;  /* 0x00000c040c0d7981 */ /* 0x000ea8000c1e1900 */
[----:B--2---:R-:W-:Y:S01]  /*1060*/  STG.E desc[UR4][R14.64+0xc], R13 ;  /* 0x00000c0d0e007986 */ /* 0x004fe2000c101904 */
[----:B------:R-:W-:Y:S05]  /*1070*/  EXIT ;  /* 0x000000000000794d */ /* 0x000fea0003800000 */
        .weak           $__internal_0_$__cuda_sm20_dblrcp_rn_slowpath_v3
        .type           $__internal_0_$__cuda_sm20_dblrcp_rn_slowpath_v3,@function
        .size           $__internal_0_$__cuda_sm20_dblrcp_rn_slowpath_v3,($_Z25LiftGammaGainAdjustKerneliiffffPKfPf$__internal_accurate_pow - $__internal_0_$__cuda_sm20_dblrcp_rn_slowpath_v3)
$__internal_0_$__cuda_sm20_dblrcp_rn_slowpath_v3:
[----:B------:R-:W-:-:S14]  /*1080*/  DSETP.GTU.AND P0, PT, |R2|, +INF , PT ;  /* 0x7ff000000200742a */ /* 0x000fdc0003f0c200 */
[----:B------:R-:W-:Y:S05]  /*1090*/  @P0 BRA `(.L_x_20) ;  /* 0x00000000007c0947 */ /* 0x000fea0003800000 */
[----:B------:R-:W-:-:S05]  /*10a0*/  LOP3.LUT R7, R3, 0x7fffffff, RZ, 0xc0, !PT ;  /* 0x7fffffff03077812 */ /* 0x000fca00078ec0ff */
[----:B------:R-:W-:-:S05]  /*10b0*/  VIADD R4, R7, 0xffffffff ;  /* 0xffffffff07047836 */ /* 0x000fca0000000000 */
[----:B------:R-:W-:-:S13]  /*10c0*/  ISETP.GE.U32.AND P0, PT, R4, 0x7fefffff, PT ;  /* 0x7fefffff0400780c */ /* 0x000fda0003f06070 */
[----:B------:R-:W-:Y:S01]  /*10d0*/  @P0 LOP3.LUT R5, R3, 0x7ff00000, RZ, 0x3c, !PT ;  /* 0x7ff0000003050812 */ /* 0x000fe200078e3cff */
[----:B------:R-:W-:Y:S01]  /*10e0*/  @P0 IMAD.MOV.U32 R4, RZ, RZ, RZ ;  /* 0x000000ffff040224 */ /* 0x000fe200078e00ff */
[----:B------:R-:W-:Y:S06]  /*10f0*/  @P0 BRA `(.L_x_21) ;  /* 0x00000000006c0947 */ /* 0x000fec0003800000 */
[----:B------:R-:W-:-:S13]  /*1100*/  ISETP.GE.U32.AND P0, PT, R7, 0x1000001, PT ;  /* 0x010000010700780c */ /* 0x000fda0003f06070 */
[----:B------:R-:W-:Y:S05]  /*1110*/  @!P0 BRA `(.L_x_22) ;  /* 0x0000000000348947 */ /* 0x000fea0003800000 */
[----:B------:R-:W-:Y:S02]  /*1120*/  VIADD R5, R3, 0xc0200000 ;  /* 0xc020000003057836 */ /* 0x000fe40000000000 */
[----:B------:R-:W-:Y:S02]  /*1130*/  IMAD.MOV.U32 R4, RZ, RZ, R2 ;  /* 0x000000ffff047224 */ /* 0x000fe400078e0002 */
[----:B------:R-:W0:Y:S04]  /*1140*/  MUFU.RCP64H R7, R5 ;  /* 0x0000000500077308 */ /* 0x000e280000001800 */
[----:B0-----:R-:W-:-:S08]  /*1150*/  DFMA R18, -R4, R6, 1 ;  /* 0x3ff000000412742b */ /* 0x001fd00000000106 */
[----:B------:R-:W-:-:S08]  /*1160*/  DFMA R18, R18, R18, R18 ;  /* 0x000000121212722b */ /* 0x000fd00000000012 */
[----:B------:R-:W-:-:S08]  /*1170*/  DFMA R18, R6, R18, R6 ;  /* 0x000000120612722b */ /* 0x000fd00000000006 */
[----:B------:R-:W-:-:S08]  /*1180*/  DFMA R6, -R4, R18, 1 ;  /* 0x3ff000000406742b */ /* 0x000fd00000000112 */
[----:B------:R-:W-:-:S08]  /*1190*/  DFMA R6, R18, R6, R18 ;  /* 0x000000061206722b */ /* 0x000fd00000000012 */
[----:B------:R-:W-:-:S08]  /*11a0*/  DMUL R6, R6, 2.2250738585072013831e-308 ;  /* 0x0010000006067828 */ /* 0x000fd00000000000 */
[----:B------:R-:W-:-:S08]  /*11b0*/  DFMA R2, -R2, R6, 1 ;  /* 0x3ff000000202742b */ /* 0x000fd00000000106 */
[----:B------:R-:W-:-:S08]  /*11c0*/  DFMA R2, R2, R2, R2 ;  /* 0x000000020202722b */ /* 0x000fd00000000002 */
[----:B------:R-:W-:Y:S01]  /*11d0*/  DFMA R4, R6, R2, R6 ;  /* 0x000000020604722b */ /* 0x000fe20000000006 */
[----:B------:R-:W-:Y:S10]  /*11e0*/  BRA `(.L_x_21) ;  /* 0x0000000000307947 */ /* 0x000ff40003800000 */
.L_x_22:
[----:B------:R-:W-:Y:S01]  /*11f0*/  DMUL R2, R2, 8.11296384146066816958e+31 ;  /* 0x4690000002027828 */ /* 0x000fe20000000000 */
[----:B------:R-:W-:-:S05]  /*1200*/  IMAD.MOV.U32 R4, RZ, RZ, R6 ;  /* 0x000000ffff047224 */ /* 0x000fca00078e0006 */
[----:B------:R-:W0:Y:S02]  /*1210*/  MUFU.RCP64H R5, R3 ;  /* 0x0000000300057308 */ /* 0x000e240000001800 */
[----:B0-----:R-:W-:-:S08]  /*1220*/  DFMA R6, -R2, R4, 1 ;  /* 0x3ff000000206742b */ /* 0x001fd00000000104 */
[----:B------:R-:W-:-:S08]  /*1230*/  DFMA R6, R6, R6, R6 ;  /* 0x000000060606722b */ /* 0x000fd00000000006 */
[----:B------:R-:W-:-:S08]  /*1240*/  DFMA R6, R4, R6, R4 ;  /* 0x000000060406722b */ /* 0x000fd00000000004 */
[----:B------:R-:W-:-:S08]  /*1250*/  DFMA R4, -R2, R6, 1 ;  /* 0x3ff000000204742b */ /* 0x000fd00000000106 */
[----:B------:R-:W-:-:S08]  /*1260*/  DFMA R4, R6, R4, R6 ;  /* 0x000000040604722b */ /* 0x000fd00000000006 */
[----:B------:R-:W-:Y:S01]  /*1270*/  DMUL R4, R4, 8.11296384146066816958e+31 ;  /* 0x4690000004047828 */ /* 0x000fe20000000000 */
[----:B------:R-:W-:Y:S10]  /*1280*/  BRA `(.L_x_21) ;  /* 0x0000000000087947 */ /* 0x000ff40003800000 */
.L_x_20:
[----:B------:R-:W-:Y:S01]  /*1290*/  LOP3.LUT R5, R3, 0x80000, RZ, 0xfc, !PT ;  /* 0x0008000003057812 */ /* 0x000fe200078efcff */
[----:B------:R-:W-:-:S07]  /*12a0*/  IMAD.MOV.U32 R4, RZ, RZ, R2 ;  /* 0x000000ffff047224 */ /* 0x000fce00078e0002 */
.L_x_21:
[----:B------:R-:W-:Y:S02]  /*12b0*/  IMAD.MOV.U32 R2, RZ, RZ, R0 ;  /* 0x000000ffff027224 */ /* 0x000fe400078e0000 */
[----:B------:R-:W-:Y:S02]  /*12c0*/  IMAD.MOV.U32 R3, RZ, RZ, 0x0 ;  /* 0x00000000ff037424 */ /* 0x000fe400078e00ff */
[----:B------:R-:W-:Y:S02]  /*12d0*/  IMAD.MOV.U32 R6, RZ, RZ, R4 ;  /* 0x000000ffff067224 */ /* 0x000fe400078e0004 */
[----:B------:R-:W-:Y:S01]  /*12e0*/  IMAD.MOV.U32 R7, RZ, RZ, R5 ;  /* 0x000000ffff077224 */ /* 0x000fe200078e0005 */
[----:B------:R-:W-:Y:S06]  /*12f0*/  RET.REL.NODEC R2 `(_Z25LiftGammaGainAdjustKerneliiffffPKfPf) ;  /* 0xffffffec02407950 */ /* 0x000fec0003c3ffff */
        .type           $_Z25LiftGammaGainAdjustKerneliiffffPKfPf$__internal_accurate_pow,@function
        .size           $_Z25LiftGammaGainAdjustKerneliiffffPKfPf$__internal_accurate_pow,(.L_x_26 - $_Z25LiftGammaGainAdjustKerneliiffffPKfPf$__internal_accurate_pow)
$_Z25LiftGammaGainAdjustKerneliiffffPKfPf$__internal_accurate_pow:
[----:B------:R-:W-:Y:S01]  /*1300*/  ISETP.GT.U32.AND P1, PT, R29, 0xfffff, PT ;  /* 0x000fffff1d00780c */ /* 0x000fe20003f24070 */
[----:B------:R-:W-:Y:S01]  /*1310*/  IMAD.MOV.U32 R18, RZ, RZ, R29 ;  /* 0x000000ffff127224 */ /* 0x000fe200078e001d */
[----:B------:R-:W-:Y:S01]  /*1320*/  UMOV UR6, 0x7d2cafe2 ;  /* 0x7d2cafe200067882 */ /* 0x000fe20000000000 */
[----:B------:R-:W-:Y:S01]  /*1330*/  IMAD.MOV.U32 R20, RZ, RZ, R28 ;  /* 0x000000ffff147224 */ /* 0x000fe200078e001c */
[----:B------:R-:W-:Y:S01]  /*1340*/  UMOV UR7, 0x3eb0f5ff ;  /* 0x3eb0f5ff00077882 */ /* 0x000fe20000000000 */
[----:B------:R-:W-:Y:S01]  /*1350*/  IMAD.MOV.U32 R22, RZ, RZ, 0x41ad3b5a ;  /* 0x41ad3b5aff167424 */ /* 0x000fe200078e00ff */
[----:B------:R-:W-:Y:S01]  /*1360*/  UMOV UR8, 0x3b39803f ;  /* 0x3b39803f00087882 */ /* 0x000fe20000000000 */
[----:B------:R-:W-:Y:S01]  /*1370*/  IMAD.MOV.U32 R23, RZ, RZ, 0x3ed0f5d2 ;  /* 0x3ed0f5d2ff177424 */ /* 0x000fe200078e00ff */
[----:B------:R-:W-:-:S05]  /*1380*/  UMOV UR9, 0x3c7abc9e ;  /* 0x3c7abc9e00097882 */ /* 0x000fca0000000000 */
[----:B------:R-:W-:-:S10]  /*1390*/  @!P1 DMUL R30, R28, 1.80143985094819840000e+16 ;  /* 0x435000001c1e9828 */ /* 0x000fd40000000000 */
[----:B------:R-:W-:Y:S02]  /*13a0*/  @!P1 IMAD.MOV.U32 R18, RZ, RZ, R31 ;  /* 0x000000ffff129224 */ /* 0x000fe400078e001f */
[----:B------:R-:W-:-:S03]  /*13b0*/  @!P1 IMAD.MOV.U32 R20, RZ, RZ, R30 ;  /* 0x000000ffff149224 */ /* 0x000fc600078e001e */
[----:B------:R-:W-:-:S04]  /*13c0*/  LOP3.LUT R18, R18, 0x800fffff, RZ, 0xc0, !PT ;  /* 0x800fffff12127812 */ /* 0x000fc800078ec0ff */
[----:B------:R-:W-:Y:S01]  /*13d0*/  LOP3.LUT R21, R18, 0x3ff00000, RZ, 0xfc, !PT ;  /* 0x3ff0000012157812 */ /* 0x000fe200078efcff */
[----:B------:R-:W-:-:S03]  /*13e0*/  IMAD.MOV.U32 R18, RZ, RZ, RZ ;  /* 0x000000ffff127224 */ /* 0x000fc600078e00ff */
[----:B------:R-:W-:-:S13]  /*13f0*/  ISETP.GE.U32.AND P2, PT, R21, 0x3ff6a09f, PT ;  /* 0x3ff6a09f1500780c */ /* 0x000fda0003f46070 */
[----:B------:R-:W-:-:S04]  /*1400*/  @P2 VIADD R19, R21, 0xfff00000 ;  /* 0xfff0000015132836 */ /* 0x000fc80000000000 */
[----:B------:R-:W-:-:S06]  /*1410*/  @P2 IMAD.MOV.U32 R21, RZ, RZ, R19 ;  /* 0x000000ffff152224 */ /* 0x000fcc00078e0013 */
[C---:B------:R-:W-:Y:S02]  /*1420*/  DADD R26, R20.reuse, 1 ;  /* 0x3ff00000141a7429 */ /* 0x040fe40000000000 */
[----:B------:R-:W-:-:S04]  /*1430*/  DADD R20, R20, -1 ;  /* 0xbff0000014147429 */ /* 0x000fc80000000000 */
[----:B------:R-:W0:Y:S02]  /*1440*/  MUFU.RCP64H R19, R27 ;  /* 0x0000001b00137308 */ /* 0x000e240000001800 */
[----:B0-----:R-:W-:-:S08]  /*1450*/  DFMA R24, -R26, R18, 1 ;  /* 0x3ff000001a18742b */ /* 0x001fd00000000112 */
[----:B------:R-:W-:-:S08]  /*1460*/  DFMA R24, R24, R24, R24 ;  /* 0x000000181818722b */ /* 0x000fd00000000018 */
[----:B------:R-:W-:-:S08]  /*1470*/  DFMA R24, R18, R24, R18 ;  /* 0x000000181218722b */ /* 0x000fd00000000012 */
[----:B------:R-:W-:-:S08]  /*1480*/  DMUL R18, R20, R24 ;  /* 0x0000001814127228 */ /* 0x000fd00000000000 */
[----:B------:R-:W-:-:S08]  /*1490*/  DFMA R18, R20, R24, R18 ;  /* 0x000000181412722b */ /* 0x000fd00000000012 */
[----:B------:R-:W-:-:S08]  /*14a0*/  DMUL R34, R18, R18 ;  /* 0x0000001212227228 */ /* 0x000fd00000000000 */
[----:B------:R-:W-:Y:S01]  /*14b0*/  DFMA R22, R34, UR6, R22 ;  /* 0x0000000622167c2b */ /* 0x000fe20008000016 */
[----:B------:R-:W-:Y:S01]  /*14c0*/  UMOV UR6, 0x75488a3f ;  /* 0x75488a3f00067882 */ /* 0x000fe20000000000 */
[----:B------:R-:W-:-:S06]  /*14d0*/  UMOV UR7, 0x3ef3b20a ;  /* 0x3ef3b20a00077882 */ /* 0x000fcc0000000000 */
[----:B------:R-:W-:Y:S01]  /*14e0*/  DFMA R32, R34, R22, UR6 ;  /* 0x0000000622207e2b */ /* 0x000fe20008000016 */
[----:B------:R-:W-:Y:S01]  /*14f0*/  UMOV UR6, 0xe4faecd5 ;  /* 0xe4faecd500067882 */ /* 0x000fe20000000000 */
[----:B------:R-:W-:Y:S01]  /*1500*/  UMOV UR7, 0x3f1745cd ;  /* 0x3f1745cd00077882 */ /* 0x000fe20000000000 */
[----:B------:R-:W-:-:S05]  /*1510*/  DADD R22, R20, -R18 ;  /* 0x0000000014167229 */ /* 0x000fca0000000812 */
[----:B------:R-:W-:Y:S01]  /*1520*/  DFMA R32, R34, R32, UR6 ;  /* 0x0000000622207e2b */ /* 0x000fe20008000020 */
[----:B------:R-:W-:Y:S01]  /*1530*/  UMOV UR6, 0x258a578b ;  /* 0x258a578b00067882 */ /* 0x000fe20000000000 */
[----:B------:R-:W-:Y:S01]  /*1540*/  UMOV UR7, 0x3f3c71c7 ;  /* 0x3f3c71c700077882 */ /* 0x000fe20000000000 */
[----:B------:R-:W-:-:S05]  /*1550*/  DADD R22, R22, R22 ;  /* 0x0000000016167229 */ /* 0x000fca0000000016 */
[----:B------:R-:W-:Y:S01]  /*1560*/  DFMA R32, R34, R32, UR6 ;  /* 0x0000000622207e2b */ /* 0x000fe20008000020 */
[----:B------:R-:W-:Y:S01]  /*1570*/  UMOV UR6, 0x9242b910 ;  /* 0x9242b91000067882 */ /* 0x000fe20000000000 */
[----:B------:R-:W-:Y:S01]  /*1580*/  UMOV UR7, 0x3f624924 ;  /* 0x3f62492400077882 */ /* 0x000fe20000000000 */
[----:B------:R-:W-:-:S05]  /*1590*/  DFMA R22, R20, -R18, R22 ;  /* 0x800000121416722b */ /* 0x000fca0000000016 */
[----:B------:R-:W-:Y:S01]  /*15a0*/  DFMA R32, R34, R32, UR6 ;  /* 0x0000000622207e2b */ /* 0x000fe20008000020 */
[----:B------:R-:W-:Y:S01]  /*15b0*/  UMOV UR6, 0x99999dfb ;  /* 0x99999dfb00067882 */ /* 0x000fe20000000000 */
[----:B------:R-:W-:Y:S01]  /*15c0*/  UMOV UR7, 0x3f899999 ;  /* 0x3f89999900077882 */ /* 0x000fe20000000000 */
[----:B------:R-:W-:Y:S02]  /*15d0*/  DMUL R22, R24, R22 ;  /* 0x0000001618167228 */ /* 0x000fe40000000000 */
[----:B------:R-:W-:-:S03]  /*15e0*/  DMUL R24, R18, R18 ;  /* 0x0000001212187228 */ /* 0x000fc60000000000 */
[----:B------:R-:W-:Y:S01]  /*15f0*/  DFMA R32, R34, R32, UR6 ;  /* 0x0000000622207e2b */ /* 0x000fe20008000020 */
[----:B------:R-:W-:Y:S01]  /*1600*/  UMOV UR6, 0x55555555 ;  /* 0x5555555500067882 */ /* 0x000fe20000000000 */
[----:B------:R-:W-:-:S03]  /*1610*/  UMOV UR7, 0x3fb55555 ;  /* 0x3fb5555500077882 */ /* 0x000fc60000000000 */
[----:B------:R-:W-:-:S03]  /*1620*/  IMAD.MOV.U32 R30, RZ, RZ, R22 ;  /* 0x000000ffff1e7224 */ /* 0x000fc600078e0016 */
[----:B------:R-:W-:-:S08]  /*1630*/  DFMA R20, R34, R32, UR6 ;  /* 0x0000000622147e2b */ /* 0x000fd00008000020 */
[----:B------:R-:W-:Y:S01]  /*1640*/  DADD R26, -R20, UR6 ;  /* 0x00000006141a7e29 */ /* 0x000fe20008000100 */
[----:B------:R-:W-:Y:S01]  /*1650*/  UMOV UR6, 0xb9e7b0 ;  /* 0x00b9e7b000067882 */ /* 0x000fe20000000000 */
[----:B------:R-:W-:-:S06]  /*1660*/  UMOV UR7, 0x3c46a4cb ;  /* 0x3c46a4cb00077882 */ /* 0x000fcc0000000000 */
[----:B------:R-:W-:Y:S01]  /*1670*/  DFMA R26, R34, R32, R26 ;  /* 0x00000020221a722b */ /* 0x000fe2000000001a */
[----:B------:R-:W-:Y:S01]  /*1680*/  SHF.R.U32.HI R34, RZ, 0x14, R29 ;  /* 0x00000014ff227819 */ /* 0x000fe2000001161d */
[C---:B------:R-:W-:Y:S01]  /*1690*/  DFMA R28, R18.reuse, R18, -R24 ;  /* 0x00000012121c722b */ /* 0x040fe20000000818 */
[----:B------:R-:W-:Y:S01]  /*16a0*/  @!P1 LEA.HI R34, R31, 0xffffffca, RZ, 0xc ;  /* 0xffffffca1f229811 */ /* 0x000fe200078f60ff */
[----:B------:R-:W-:Y:S01]  /*16b0*/  VIADD R31, R23, 0x100000 ;  /* 0x00100000171f7836 */ /* 0x000fe20000000000 */
[----:B------:R-:W-:-:S05]  /*16c0*/  DMUL R32, R18, R24 ;  /* 0x0000001812207228 */ /* 0x000fca0000000000 */
[----:B------:R-:W-:Y:S02]  /*16d0*/  DFMA R28, R18, R30, R28 ;  /* 0x0000001e121c722b */ /* 0x000fe4000000001c */
[----:B------:R-:W-:Y:S01]  /*16e0*/  DADD R30, R26, -UR6 ;  /* 0x800000061a1e7e29 */ /* 0x000fe20008000000 */
[----:B------:R-:W-:Y:S01]  /*16f0*/  UMOV UR6, 0x80000000 ;  /* 0x8000000000067882 */ /* 0x000fe20000000000 */
[----:B------:R-:W-:Y:S01]  /*1700*/  DFMA R26, R18, R24, -R32 ;  /* 0x00000018121a722b */ /* 0x000fe20000000820 */
[----:B------:R-:W-:-:S07]  /*1710*/  UMOV UR7, 0x43300000 ;  /* 0x4330000000077882 */ /* 0x000fce0000000000 */
[----:B------:R-:W-:Y:S02]  /*1720*/  DFMA R26, R22, R24, R26 ;  /* 0x00000018161a722b */ /* 0x000fe4000000001a */
[----:B------:R-:W-:-:S06]  /*1730*/  DADD R24, R20, R30 ;  /* 0x0000000014187229 */ /* 0x000fcc000000001e */
[----:B------:R-:W-:Y:S02]  /*1740*/  DFMA R26, R18, R28, R26 ;  /* 0x0000001c121a722b */ /* 0x000fe4000000001a */
[----:B------:R-:W-:Y:S02]  /*1750*/  DADD R28, R20, -R24 ;  /* 0x00000000141c7229 */ /* 0x000fe40000000818 */
[----:B------:R-:W-:-:S06]  /*1760*/  DMUL R20, R24, R32 ;  /* 0x0000002018147228 */ /* 0x000fcc0000000000 */
[----:B------:R-:W-:Y:S02]  /*1770*/  DADD R30, R30, R28 ;  /* 0x000000001e1e7229 */ /* 0x000fe4000000001c */
[----:B------:R-:W-:-:S08]  /*1780*/  DFMA R28, R24, R32, -R20 ;  /* 0x00000020181c722b */ /* 0x000fd00000000814 */
[----:B------:R-:W-:-:S08]  /*1790*/  DFMA R26, R24, R26, R28 ;  /* 0x0000001a181a722b */ /* 0x000fd0000000001c */
[----:B------:R-:W-:-:S08]  /*17a0*/  DFMA R30, R30, R32, R26 ;  /* 0x000000201e1e722b */ /* 0x000fd0000000001a */
[----:B------:R-:W-:-:S08]  /*17b0*/  DADD R26, R20, R30 ;  /* 0x00000000141a7229 */ /* 0x000fd0000000001e */
[--C-:B------:R-:W-:Y:S02]  /*17c0*/  DADD R24, R18, R26.reuse ;  /* 0x0000000012187229 */ /* 0x100fe4000000001a */
[----:B------:R-:W-:-:S06]  /*17d0*/  DADD R20, R20, -R26 ;  /* 0x0000000014147229 */ /* 0x000fcc000000081a */
[----:B------:R-:W-:Y:S02]  /*17e0*/  DADD R18, R18, -R24 ;  /* 0x0000000012127229 */ /* 0x000fe40000000818 */
[----:B------:R-:W-:-:S06]  /*17f0*/  DADD R20, R30, R20 ;  /* 0x000000001e147229 */ /* 0x000fcc0000000014 */
[----:B------:R-:W-:-:S08]  /*1800*/  DADD R18, R26, R18 ;  /* 0x000000001a127229 */ /* 0x000fd00000000012 */
[----:B------:R-:W-:Y:S01]  /*1810*/  DADD R18, R20, R18 ;  /* 0x0000000014127229 */ /* 0x000fe20000000012 */
[C---:B------:R-:W-:Y:S02]  /*1820*/  VIADD R20, R34.reuse, 0xfffffc01 ;  /* 0xfffffc0122147836 */ /* 0x040fe40000000000 */
[----:B------:R-:W-:-:S05]  /*1830*/  @P2 VIADD R20, R34, 0xfffffc02 ;  /* 0xfffffc0222142836 */ /* 0x000fca0000000000 */
[----:B------:R-:W-:Y:S01]  /*1840*/  DADD R26, R22, R18 ;  /* 0x00000000161a7229 */ /* 0x000fe20000000012 */
[----:B------:R-:W-:Y:S01]  /*1850*/  LOP3.LUT R18, R20, 0x80000000, RZ, 0x3c, !PT ;  /* 0x8000000014127812 */ /* 0x000fe200078e3cff */
[----:B------:R-:W-:-:S06]  /*1860*/  IMAD.MOV.U32 R19, RZ, RZ, 0x43300000 ;  /* 0x43300000ff137424 */ /* 0x000fcc00078e00ff */
[----:B------:R-:W-:Y:S02]  /*1870*/  DADD R20, R24, R26 ;  /* 0x0000000018147229 */ /* 0x000fe4000000001a */
[----:B------:R-:W-:Y:S01]  /*1880*/  DADD R18, R18, -UR6 ;  /* 0x8000000612127e29 */ /* 0x000fe20008000000 */
[----:B------:R-:W-:Y:S01]  /*1890*/  UMOV UR6, 0xfefa39ef ;  /* 0xfefa39ef00067882 */ /* 0x000fe20000000000 */
[----:B------:R-:W-:-:S04]  /*18a0*/  UMOV UR7, 0x3fe62e42 ;  /* 0x3fe62e4200077882 */ /* 0x000fc80000000000 */
[--C-:B------:R-:W-:Y:S02]  /*18b0*/  DADD R28, R24, -R20.reuse ;  /* 0x00000000181c7229 */ /* 0x100fe40000000814 */
[----:B------:R-:W-:-:S06]  /*18c0*/  DFMA R22, R18, UR6, R20 ;  /* 0x0000000612167c2b */ /* 0x000fcc0008000014 */
[----:B------:R-:W-:Y:S02]  /*18d0*/  DADD R28, R26, R28 ;  /* 0x000000001a1c7229 */ /* 0x000fe4000000001c */
[----:B------:R-:W-:-:S08]  /*18e0*/  DFMA R24, R18, -UR6, R22 ;  /* 0x8000000612187c2b */ /* 0x000fd00008000016 */
[----:B------:R-:W-:Y:S01]  /*18f0*/  DADD R24, -R20, R24 ;  /* 0x0000000014187229 */ /* 0x000fe20000000118 */
[----:B------:R-:W-:-:S05]  /*1900*/  IMAD.SHL.U32 R20, R5, 0x2, RZ ;  /* 0x0000000205147824 */ /* 0x000fca00078e00ff */
[----:B------:R-:W-:Y:S02]  /*1910*/  ISETP.GT.U32.AND P1, PT, R20, -0x2000001, PT ;  /* 0xfdffffff1400780c */ /* 0x000fe40003f24070 */
[----:B------:R-:W-:-:S08]  /*1920*/  DADD R24, R28, -R24 ;  /* 0x000000001c187229 */ /* 0x000fd00000000818 */
[----:B------:R-:W-:Y:S01]  /*1930*/  DFMA R18, R18, UR8, R24 ;  /* 0x0000000812127c2b */ /* 0x000fe20008000018 */
[----:B------:R-:W-:Y:S01]  /*1940*/  LOP3.LUT R25, R5, 0xff0fffff, RZ, 0xc0, !PT ;  /* 0xff0fffff05197812 */ /* 0x000fe200078ec0ff */
[----:B------:R-:W-:-:S03]  /*1950*/  IMAD.MOV.U32 R24, RZ, RZ, R4 ;  /* 0x000000ffff187224 */ /* 0x000fc600078e0004 */
[----:B------:R-:W-:-:S03]  /*1960*/  SEL R25, R25, R5, P1 ;  /* 0x0000000519197207 */ /* 0x000fc60000800000 */
[----:B------:R-:W-:-:S08]  /*1970*/  DADD R20, R22, R18 ;  /* 0x0000000016147229 */ /* 0x000fd00000000012 */
[----:B------:R-:W-:Y:S02]  /*1980*/  DADD R22, R22, -R20 ;  /* 0x0000000016167229 */ /* 0x000fe40000000814 */
[----:B------:R-:W-:-:S06]  /*1990*/  DMUL R4, R20, R24 ;  /* 0x0000001814047228 */ /* 0x000fcc0000000000 */
[----:B------:R-:W-:Y:S02]  /*19a0*/  DADD R22, R18, R22 ;  /* 0x0000000012167229 */ /* 0x000fe40000000016 */
[----:B------:R-:W-:Y:S01]  /*19b0*/  DFMA R20, R20, R24, -R4 ;  /* 0x000000181414722b */ /* 0x000fe20000000804 */
[----:B------:R-:W-:Y:S02]  /*19c0*/  IMAD.MOV.U32 R18, RZ, RZ, 0x652b82fe ;  /* 0x652b82feff127424 */ /* 0x000fe400078e00ff */
[----:B------:R-:W-:-:S05]  /*19d0*/  IMAD.MOV.U32 R19, RZ, RZ, 0x3ff71547 ;  /* 0x3ff71547ff137424 */ /* 0x000fca00078e00ff */
[----:B------:R-:W-:-:S08]  /*19e0*/  DFMA R24, R22, R24, R20 ;  /* 0x000000181618722b */ /* 0x000fd00000000014 */
[----:B------:R-:W-:-:S08]  /*19f0*/  DADD R20, R4, R24 ;  /* 0x0000000004147229 */ /* 0x000fd00000000018 */
[----:B------:R-:W-:Y:S02]  /*1a00*/  DFMA R18, R20, R18, 6.75539944105574400000e+15 ;  /* 0x433800001412742b */ /* 0x000fe40000000012 */
[----:B------:R-:W-:Y:S01]  /*1a10*/  FSETP.GEU.AND P1, PT, |R21|, 4.1917929649353027344, PT ;  /* 0x4086232b1500780b */ /* 0x000fe20003f2e200 */
[----:B------:R-:W-:-:S05]  /*1a20*/  DADD R4, R4, -R20 ;  /* 0x0000000004047229 */ /* 0x000fca0000000814 */
[----:B------:R-:W-:-:S03]  /*1a30*/  DADD R22, R18, -6.75539944105574400000e+15 ;  /* 0xc338000012167429 */ /* 0x000fc60000000000 */
[----:B------:R-:W-:-:S05]  /*1a40*/  DADD R24, R24, R4 ;  /* 0x0000000018187229 */ /* 0x000fca0000000004 */
[----:B------:R-:W-:Y:S01]  /*1a50*/  DFMA R26, R22, -UR6, R20 ;  /* 0x80000006161a7c2b */ /* 0x000fe20008000014 */
[----:B------:R-:W-:Y:S01]  /*1a60*/  UMOV UR6, 0x3b39803f ;  /* 0x3b39803f00067882 */ /* 0x000fe20000000000 */
[----:B------:R-:W-:-:S06]  /*1a70*/  UMOV UR7, 0x3c7abc9e ;  /* 0x3c7abc9e00077882 */ /* 0x000fcc0000000000 */
[----:B------:R-:W-:Y:S01]  /*1a80*/  DFMA R22, R22, -UR6, R26 ;  /* 0x8000000616167c2b */ /* 0x000fe2000800001a */
[----:B------:R-:W-:Y:S01]  /*1a90*/  UMOV UR6, 0x69ce2bdf ;  /* 0x69ce2bdf00067882 */ /* 0x000fe20000000000 */
[----:B------:R-:W-:Y:S01]  /*1aa0*/  IMAD.MOV.U32 R26, RZ, RZ, -0x35dec16 ;  /* 0xfca213eaff1a7424 */ /* 0x000fe200078e00ff */
[----:B------:R-:W-:Y:S01]  /*1ab0*/  UMOV UR7, 0x3e5ade15 ;  /* 0x3e5ade1500077882 */ /* 0x000fe20000000000 */
[----:B------:R-:W-:-:S06]  /*1ac0*/  IMAD.MOV.U32 R27, RZ, RZ, 0x3e928af3 ;  /* 0x3e928af3ff1b7424 */ /* 0x000fcc00078e00ff */
[----:B------:R-:W-:Y:S01]  /*1ad0*/  DFMA R26, R22, UR6, R26 ;  /* 0x00000006161a7c2b */ /* 0x000fe2000800001a */
[----:B------:R-:W-:Y:S01]  /*1ae0*/  UMOV UR6, 0x62401315 ;  /* 0x6240131500067882 */ /* 0x000fe20000000000 */
[----:B------:R-:W-:-:S06]  /*1af0*/  UMOV UR7, 0x3ec71dee ;  /* 0x3ec71dee00077882 */ /* 0x000fcc0000000000 */
[----:B------:R-:W-:Y:S01]  /*1b00*/  DFMA R26, R22, R26, UR6 ;  /* 0x00000006161a7e2b */ /* 0x000fe2000800001a */
        /* <DEDUP_REMOVED lines=20> */
[----:B------:R-:W-:-:S08]  /*1c50*/  DFMA R26, R22, R26, UR6 ;  /* 0x00000006161a7e2b */ /* 0x000fd0000800001a */
[----:B------:R-:W-:-:S08]  /*1c60*/  DFMA R26, R22, R26, 1 ;  /* 0x3ff00000161a742b */ /* 0x000fd0000000001a */
[----:B------:R-:W-:-:S10]  /*1c70*/  DFMA R22, R22, R26, 1 ;  /* 0x3ff000001616742b */ /* 0x000fd4000000001a */
[----:B------:R-:W-:Y:S02]  /*1c80*/  IMAD R5, R18, 0x100000, R23 ;  /* 0x0010000012057824 */ /* 0x000fe400078e0217 */
[----:B------:R-:W-:Y:S01]  /*1c90*/  IMAD.MOV.U32 R4, RZ, RZ, R22 ;  /* 0x000000ffff047224 */ /* 0x000fe200078e0016 */
[----:B------:R-:W-:Y:S06]  /*1ca0*/  @!P1 BRA `(.L_x_23) ;  /* 0x0000000000309947 */ /* 0x000fec0003800000 */
[----:B------:R-:W-:Y:S01]  /*1cb0*/  FSETP.GEU.AND P2, PT, |R21|, 4.2275390625, PT ;  /* 0x408748001500780b */ /* 0x000fe20003f4e200 */
[C---:B------:R-:W-:Y:S02]  /*1cc0*/  DADD R26, R20.reuse, +INF ;  /* 0x7ff00000141a7429 */ /* 0x040fe40000000000 */
[----:B------:R-:W-:-:S08]  /*1cd0*/  DSETP.GEU.AND P1, PT, R20, RZ, PT ;  /* 0x000000ff1400722a */ /* 0x000fd00003f2e000 */
[----:B------:R-:W-:Y:S02]  /*1ce0*/  FSEL R5, R27, RZ, P1 ;  /* 0x000000ff1b057208 */ /* 0x000fe40000800000 */
[----:B------:R-:W-:-:S04]  /*1cf0*/  @!P2 LEA.HI R4, R18, R18, RZ, 0x1 ;  /* 0x000000121204a211 */ /* 0x000fc800078f08ff */
[----:B------:R-:W-:Y:S02]  /*1d00*/  @!P2 SHF.R.S32.HI R19, RZ, 0x1, R4 ;  /* 0x00000001ff13a819 */ /* 0x000fe40000011404 */
[----:B------:R-:W-:-:S03]  /*1d10*/  FSEL R4, R26, RZ, P1 ;  /* 0x000000ff1a047208 */ /* 0x000fc60000800000 */
[----:B------:R-:W-:Y:S02]  /*1d20*/  @!P2 IMAD.IADD R18, R18, 0x1, -R19 ;  /* 0x000000011212a824 */ /* 0x000fe400078e0a13 */
[----:B------:R-:W-:-:S03]  /*1d30*/  @!P2 IMAD R23, R19, 0x100000, R23 ;  /* 0x001000001317a824 */ /* 0x000fc600078e0217 */
[----:B------:R-:W-:Y:S01]  /*1d40*/  @!P2 LEA R19, R18, 0x3ff00000, 0x14 ;  /* 0x3ff000001213a811 */ /* 0x000fe200078ea0ff */
[----:B------:R-:W-:-:S06]  /*1d50*/  @!P2 IMAD.MOV.U32 R18, RZ, RZ, RZ ;  /* 0x000000ffff12a224 */ /* 0x000fcc00078e00ff */
[----:B------:R-:W-:-:S11]  /*1d60*/  @!P2 DMUL R4, R22, R18 ;  /* 0x000000121604a228 */ /* 0x000fd60000000000 */
.L_x_23:
[----:B------:R-:W-:Y:S01]  /*1d70*/  DFMA R24, R24, R4, R4 ;  /* 0x000000041818722b */ /* 0x000fe20000000004 */
[----:B------:R-:W-:Y:S01]  /*1d80*/  IMAD.MOV.U32 R18, RZ, RZ, R0 ;  /* 0x000000ffff127224 */ /* 0x000fe200078e0000 */
[----:B------:R-:W-:Y:S01]  /*1d90*/  DSETP.NEU.AND P1, PT, |R4|, +INF , PT ;  /* 0x7ff000000400742a */ /* 0x000fe20003f2d200 */
[----:B------:R-:W-:-:S07]  /*1da0*/  IMAD.MOV.U32 R19, RZ, RZ, 0x0 ;  /* 0x00000000ff137424 */ /* 0x000fce00078e00ff */
[----:B------:R-:W-:Y:S02]  /*1db0*/  FSEL R4, R4, R24, !P1 ;  /* 0x0000001804047208 */ /* 0x000fe40004800000 */
[----:B------:R-:W-:Y:S01]  /*1dc0*/  FSEL R5, R5, R25, !P1 ;  /* 0x0000001905057208 */ /* 0x000fe20004800000 */
[----:B------:R-:W-:Y:S06]  /*1dd0*/  RET.REL.NODEC R18 `(_Z25LiftGammaGainAdjustKerneliiffffPKfPf) ;  /* 0xffffffe012887950 */ /* 0x000fec0003c3ffff */
.L_x_24:
[----:B------:R-:W-:-:S00]  /*1de0*/  BRA `(.L_x_24) ;  /* 0xfffffffc00fc7947 */ /* 0x000fc0000383ffff */
[----:B------:R-:W-:-:S00]  /*1df0*/  NOP ;  /* 0x0000000000007918 */ /* 0x000fc00000000000 */
        /* <DEDUP_REMOVED lines=8> */
.L_x_26:


//--------------------- .nv.shared.reserved.0     --------------------------
	.section	.nv.shared.reserved.0,"aw",@nobits
	.weak		__nv_reservedSMEM_offset_0_alias
	.size		__nv_reservedSMEM_offset_0_alias, 0, 64
	.other		__nv_reservedSMEM_offset_0_alias,@"STO_CUDA_RESERVED_SHARED STV_DEFAULT"
__nv_reservedSMEM_offset_0_alias:
	.zero		0
	.zero		64


//--------------------- .nv.constant0._Z25LiftGammaGainAdjustKerneliiffffPKfPf --------------------------
	.section	.nv.constant0._Z25LiftGammaGainAdjustKerneliiffffPKfPf,"a",@progbits
	.sectionflags	@""
	.align	4
.nv.constant0._Z25LiftGammaGainAdjustKerneliiffffPKfPf:
	.zero		936


//--------------------- SYMBOLS --------------------------

	.type		.nv.reservedSmem.offset0,@object
	.size		.nv.reservedSmem.offset0,0x4
